//
// Generated by NVIDIA NVVM Compiler
//
// Compiler Build ID: CL-36424714
// Cuda compilation tools, release 13.0, V13.0.88
// Based on NVVM 20.0.0
//

.version 9.0
.target sm_100
.address_size 64

	// .globl	_Z10scanKernelPKiPii
.global .align 1 .b8 _ZN34_INTERNAL_0e39fb64_4_k_cu_ca08df9a4cuda3std3__45__cpo5beginE[1];
.global .align 1 .b8 _ZN34_INTERNAL_0e39fb64_4_k_cu_ca08df9a4cuda3std3__45__cpo3endE[1];
.global .align 1 .b8 _ZN34_INTERNAL_0e39fb64_4_k_cu_ca08df9a4cuda3std3__45__cpo6cbeginE[1];
.global .align 1 .b8 _ZN34_INTERNAL_0e39fb64_4_k_cu_ca08df9a4cuda3std3__45__cpo4cendE[1];
.global .align 1 .b8 _ZN34_INTERNAL_0e39fb64_4_k_cu_ca08df9a4cuda3std3__45__cpo6rbeginE[1];
.global .align 1 .b8 _ZN34_INTERNAL_0e39fb64_4_k_cu_ca08df9a4cuda3std3__45__cpo4rendE[1];
.global .align 1 .b8 _ZN34_INTERNAL_0e39fb64_4_k_cu_ca08df9a4cuda3std3__45__cpo7crbeginE[1];
.global .align 1 .b8 _ZN34_INTERNAL_0e39fb64_4_k_cu_ca08df9a4cuda3std3__45__cpo5crendE[1];
.global .align 1 .b8 _ZN34_INTERNAL_0e39fb64_4_k_cu_ca08df9a4cuda3std3__436_GLOBAL__N__0e39fb64_4_k_cu_ca08df9a6ignoreE[1];
.global .align 1 .b8 _ZN34_INTERNAL_0e39fb64_4_k_cu_ca08df9a4cuda3std3__419piecewise_constructE[1];
.global .align 1 .b8 _ZN34_INTERNAL_0e39fb64_4_k_cu_ca08df9a4cuda3std3__48in_placeE[1];
.global .align 1 .b8 _ZN34_INTERNAL_0e39fb64_4_k_cu_ca08df9a4cuda3std3__420unreachable_sentinelE[1];
.global .align 1 .b8 _ZN34_INTERNAL_0e39fb64_4_k_cu_ca08df9a4cuda3std3__47nulloptE[1];
.global .align 1 .b8 _ZN34_INTERNAL_0e39fb64_4_k_cu_ca08df9a4cuda3std3__48unexpectE[1];
.global .align 1 .b8 _ZN34_INTERNAL_0e39fb64_4_k_cu_ca08df9a4cuda3std6ranges3__45__cpo4swapE[1];
.global .align 1 .b8 _ZN34_INTERNAL_0e39fb64_4_k_cu_ca08df9a4cuda3std6ranges3__45__cpo9iter_moveE[1];
.global .align 1 .b8 _ZN34_INTERNAL_0e39fb64_4_k_cu_ca08df9a4cuda3std6ranges3__45__cpo5beginE[1];
.global .align 1 .b8 _ZN34_INTERNAL_0e39fb64_4_k_cu_ca08df9a4cuda3std6ranges3__45__cpo3endE[1];
.global .align 1 .b8 _ZN34_INTERNAL_0e39fb64_4_k_cu_ca08df9a4cuda3std6ranges3__45__cpo6cbeginE[1];
.global .align 1 .b8 _ZN34_INTERNAL_0e39fb64_4_k_cu_ca08df9a4cuda3std6ranges3__45__cpo4cendE[1];
.global .align 1 .b8 _ZN34_INTERNAL_0e39fb64_4_k_cu_ca08df9a4cuda3std6ranges3__45__cpo7advanceE[1];
.global .align 1 .b8 _ZN34_INTERNAL_0e39fb64_4_k_cu_ca08df9a4cuda3std6ranges3__45__cpo9iter_swapE[1];
.global .align 1 .b8 _ZN34_INTERNAL_0e39fb64_4_k_cu_ca08df9a4cuda3std6ranges3__45__cpo4nextE[1];
.global .align 1 .b8 _ZN34_INTERNAL_0e39fb64_4_k_cu_ca08df9a4cuda3std6ranges3__45__cpo4prevE[1];
.global .align 1 .b8 _ZN34_INTERNAL_0e39fb64_4_k_cu_ca08df9a4cuda3std6ranges3__45__cpo4dataE[1];
.global .align 1 .b8 _ZN34_INTERNAL_0e39fb64_4_k_cu_ca08df9a4cuda3std6ranges3__45__cpo5cdataE[1];
.global .align 1 .b8 _ZN34_INTERNAL_0e39fb64_4_k_cu_ca08df9a4cuda3std6ranges3__45__cpo4sizeE[1];
.global .align 1 .b8 _ZN34_INTERNAL_0e39fb64_4_k_cu_ca08df9a4cuda3std6ranges3__45__cpo5ssizeE[1];
.global .align 1 .b8 _ZN34_INTERNAL_0e39fb64_4_k_cu_ca08df9a4cuda3std6ranges3__45__cpo8distanceE[1];
.global .align 1 .b8 _ZN34_INTERNAL_0e39fb64_4_k_cu_ca08df9a6thrust24THRUST_300001_SM_1000_NS8cuda_cub3parE[1];
.global .align 1 .b8 _ZN34_INTERNAL_0e39fb64_4_k_cu_ca08df9a6thrust24THRUST_300001_SM_1000_NS8cuda_cub10par_nosyncE[1];
.global .align 1 .b8 _ZN34_INTERNAL_0e39fb64_4_k_cu_ca08df9a6thrust24THRUST_300001_SM_1000_NS6system6detail10sequential3seqE[1];
.global .align 1 .b8 _ZN34_INTERNAL_0e39fb64_4_k_cu_ca08df9a6thrust24THRUST_300001_SM_1000_NS12placeholders2_1E[1];
.global .align 1 .b8 _ZN34_INTERNAL_0e39fb64_4_k_cu_ca08df9a6thrust24THRUST_300001_SM_1000_NS12placeholders2_2E[1];
.global .align 1 .b8 _ZN34_INTERNAL_0e39fb64_4_k_cu_ca08df9a6thrust24THRUST_300001_SM_1000_NS12placeholders2_3E[1];
.global .align 1 .b8 _ZN34_INTERNAL_0e39fb64_4_k_cu_ca08df9a6thrust24THRUST_300001_SM_1000_NS12placeholders2_4E[1];
.global .align 1 .b8 _ZN34_INTERNAL_0e39fb64_4_k_cu_ca08df9a6thrust24THRUST_300001_SM_1000_NS12placeholders2_5E[1];
.global .align 1 .b8 _ZN34_INTERNAL_0e39fb64_4_k_cu_ca08df9a6thrust24THRUST_300001_SM_1000_NS12placeholders2_6E[1];
.global .align 1 .b8 _ZN34_INTERNAL_0e39fb64_4_k_cu_ca08df9a6thrust24THRUST_300001_SM_1000_NS12placeholders2_7E[1];
.global .align 1 .b8 _ZN34_INTERNAL_0e39fb64_4_k_cu_ca08df9a6thrust24THRUST_300001_SM_1000_NS12placeholders2_8E[1];
.global .align 1 .b8 _ZN34_INTERNAL_0e39fb64_4_k_cu_ca08df9a6thrust24THRUST_300001_SM_1000_NS12placeholders2_9E[1];
.global .align 1 .b8 _ZN34_INTERNAL_0e39fb64_4_k_cu_ca08df9a6thrust24THRUST_300001_SM_1000_NS12placeholders3_10E[1];
.global .align 1 .b8 _ZN34_INTERNAL_0e39fb64_4_k_cu_ca08df9a6thrust24THRUST_300001_SM_1000_NS3seqE[1];
.extern .shared .align 16 .b8 temp[];

.visible .entry _Z10scanKernelPKiPii(
	.param .u64 .ptr .align 1 _Z10scanKernelPKiPii_param_0,
	.param .u64 .ptr .align 1 _Z10scanKernelPKiPii_param_1,
	.param .u32 _Z10scanKernelPKiPii_param_2
)
{
	.reg .pred 	%p<4>;
	.reg .b32 	%r<7>;
	.reg .b64 	%rd<17>;

	ld.param.u64 	%rd7, [_Z10scanKernelPKiPii_param_0];
	ld.param.u64 	%rd8, [_Z10scanKernelPKiPii_param_1];
	ld.param.u32 	%r1, [_Z10scanKernelPKiPii_param_2];
	cvta.to.global.u64 	%rd1, %rd8;
	cvta.to.global.u64 	%rd9, %rd7;
	mov.u32 	%r2, %tid.x;
	cvt.u64.u32 	%rd2, %r2;
	mul.wide.u32 	%rd10, %r2, 4;
	add.s64 	%rd11, %rd9, %rd10;
	ld.global.u32 	%r3, [%rd11];
	add.s64 	%rd3, %rd1, %rd10;
	st.global.u32 	[%rd3], %r3;
	bar.sync 	0;
	setp.lt.u32 	%p1, %r1, 2;
	@%p1 bra 	$L__BB0_5;
	cvt.s64.s32 	%rd4, %r1;
	mov.b64 	%rd16, 1;
$L__BB0_2:
	setp.lt.u64 	%p2, %rd2, %rd16;
	@%p2 bra 	$L__BB0_4;
	sub.s64 	%rd13, %rd2, %rd16;
	shl.b64 	%rd14, %rd13, 2;
	add.s64 	%rd15, %rd1, %rd14;
	ld.global.u32 	%r4, [%rd15];
	ld.global.u32 	%r5, [%rd3];
	add.s32 	%r6, %r5, %r4;
	st.global.u32 	[%rd3], %r6;
$L__BB0_4:
	bar.sync 	0;
	shl.b64 	%rd16, %rd16, 1;
	setp.lt.u64 	%p3, %rd16, %rd4;
	@%p3 bra 	$L__BB0_2;
$L__BB0_5:
	ret;

}
	// .globl	_Z29scanKernel_shared_singleblockPKiPii
.visible .entry _Z29scanKernel_shared_singleblockPKiPii(
	.param .u64 .ptr .align 1 _Z29scanKernel_shared_singleblockPKiPii_param_0,
	.param .u64 .ptr .align 1 _Z29scanKernel_shared_singleblockPKiPii_param_1,
	.param .u32 _Z29scanKernel_shared_singleblockPKiPii_param_2
)
{
	.reg .pred 	%p<4>;
	.reg .b32 	%r<19>;
	.reg .b64 	%rd<15>;

	ld.param.u64 	%rd6, [_Z29scanKernel_shared_singleblockPKiPii_param_0];
	ld.param.u64 	%rd5, [_Z29scanKernel_shared_singleblockPKiPii_param_1];
	ld.param.u32 	%r3, [_Z29scanKernel_shared_singleblockPKiPii_param_2];
	cvta.to.global.u64 	%rd7, %rd6;
	mov.u32 	%r4, %tid.x;
	cvt.u64.u32 	%rd1, %r4;
	mul.wide.u32 	%rd8, %r4, 4;
	add.s64 	%rd9, %rd7, %rd8;
	ld.global.u32 	%r5, [%rd9];
	shl.b32 	%r6, %r4, 2;
	mov.u32 	%r7, temp;
	add.s32 	%r8, %r7, %r6;
	st.shared.u32 	[%r8], %r5;
	add.s32 	%r1, %r3, %r4;
	shl.b32 	%r9, %r3, 2;
	add.s32 	%r2, %r8, %r9;
	st.shared.u32 	[%r2], %r5;
	bar.sync 	0;
	setp.lt.u32 	%p1, %r3, 2;
	@%p1 bra 	$L__BB1_5;
	cvt.s64.s32 	%rd2, %r3;
	mov.b64 	%rd14, 1;
$L__BB1_2:
	setp.gt.u64 	%p2, %rd14, %rd1;
	@%p2 bra 	$L__BB1_4;
	cvt.u32.u64 	%r10, %rd14;
	sub.s32 	%r11, %r1, %r10;
	shl.b32 	%r12, %r11, 2;
	add.s32 	%r14, %r7, %r12;
	ld.shared.u32 	%r15, [%r14];
	ld.shared.u32 	%r16, [%r2];
	add.s32 	%r17, %r16, %r15;
	st.shared.u32 	[%r2], %r17;
$L__BB1_4:
	bar.sync 	0;
	shl.b64 	%rd14, %rd14, 1;
	setp.lt.u64 	%p3, %rd14, %rd2;
	@%p3 bra 	$L__BB1_2;
$L__BB1_5:
	cvta.to.global.u64 	%rd11, %rd5;
	ld.shared.u32 	%r18, [%r2];
	shl.b64 	%rd12, %rd1, 2;
	add.s64 	%rd13, %rd11, %rd12;
	st.global.u32 	[%rd13], %r18;
	ret;

}
	// .globl	_Z21scanKernel_multiblockPiS_S_i
.visible .entry _Z21scanKernel_multiblockPiS_S_i(
	.param .u64 .ptr .align 1 _Z21scanKernel_multiblockPiS_S_i_param_0,
	.param .u64 .ptr .align 1 _Z21scanKernel_multiblockPiS_S_i_param_1,
	.param .u64 .ptr .align 1 _Z21scanKernel_multiblockPiS_S_i_param_2,
	.param .u32 _Z21scanKernel_multiblockPiS_S_i_param_3
)
{
	.reg .pred 	%p<5>;
	.reg .b32 	%r<26>;
	.reg .b64 	%rd<21>;

	ld.param.u64 	%rd7, [_Z21scanKernel_multiblockPiS_S_i_param_0];
	ld.param.u64 	%rd8, [_Z21scanKernel_multiblockPiS_S_i_param_1];
	ld.param.u64 	%rd6, [_Z21scanKernel_multiblockPiS_S_i_param_2];
	ld.param.u32 	%r7, [_Z21scanKernel_multiblockPiS_S_i_param_3];
	cvta.to.global.u64 	%rd1, %rd8;
	cvta.to.global.u64 	%rd9, %rd7;
	mov.u32 	%r1, %tid.x;
	mov.u32 	%r2, %ctaid.x;
	mov.u32 	%r8, %ntid.x;
	mul.lo.s32 	%r3, %r2, %r8;
	add.s32 	%r4, %r3, %r1;
	mul.wide.s32 	%rd10, %r4, 4;
	add.s64 	%rd11, %rd9, %rd10;
	ld.global.u32 	%r9, [%rd11];
	shl.b32 	%r10, %r1, 2;
	mov.u32 	%r11, temp;
	add.s32 	%r12, %r11, %r10;
	st.shared.u32 	[%r12], %r9;
	shl.b32 	%r13, %r7, 2;
	add.s32 	%r5, %r12, %r13;
	st.shared.u32 	[%r5], %r9;
	bar.sync 	0;
	setp.lt.u32 	%p1, %r7, 2;
	@%p1 bra 	$L__BB2_5;
	cvt.u64.u32 	%rd2, %r1;
	cvt.s64.s32 	%rd3, %r7;
	add.s32 	%r6, %r7, %r1;
	mov.b64 	%rd20, 1;
$L__BB2_2:
	setp.gt.u64 	%p2, %rd20, %rd2;
	@%p2 bra 	$L__BB2_4;
	cvt.u32.u64 	%r14, %rd20;
	sub.s32 	%r15, %r6, %r14;
	shl.b32 	%r16, %r15, 2;
	add.s32 	%r18, %r11, %r16;
	ld.shared.u32 	%r19, [%r18];
	ld.shared.u32 	%r20, [%r5];
	add.s32 	%r21, %r20, %r19;
	st.shared.u32 	[%r5], %r21;
$L__BB2_4:
	bar.sync 	0;
	shl.b64 	%rd20, %rd20, 1;
	setp.lt.u64 	%p3, %rd20, %rd3;
	@%p3 bra 	$L__BB2_2;
$L__BB2_5:
	setp.ge.s32 	%p4, %r1, %r7;
	@%p4 bra 	$L__BB2_7;
	ld.shared.u32 	%r22, [%r5];
	add.s64 	%rd14, %rd1, %rd10;
	st.global.u32 	[%rd14], %r22;
$L__BB2_7:
	cvta.to.global.u64 	%rd15, %rd6;
	bar.sync 	0;
	add.s32 	%r23, %r3, %r7;
	add.s32 	%r24, %r23, -1;
	mul.wide.u32 	%rd16, %r24, 4;
	add.s64 	%rd17, %rd1, %rd16;
	ld.global.u32 	%r25, [%rd17];
	mul.wide.u32 	%rd18, %r2, 4;
	add.s64 	%rd19, %rd15, %rd18;
	st.global.u32 	[%rd19], %r25;
	ret;

}
	// .globl	_Z10prefix_addPiS_
.visible .entry _Z10prefix_addPiS_(
	.param .u64 .ptr .align 1 _Z10prefix_addPiS__param_0,
	.param .u64 .ptr .align 1 _Z10prefix_addPiS__param_1
)
{
	.reg .pred 	%p<2>;
	.reg .b32 	%r<9>;
	.reg .b64 	%rd<9>;

	ld.param.u64 	%rd1, [_Z10prefix_addPiS__param_0];
	ld.param.u64 	%rd2, [_Z10prefix_addPiS__param_1];
	mov.u32 	%r1, %ctaid.x;
	setp.eq.s32 	%p1, %r1, 0;
	@%p1 bra 	$L__BB3_2;
	cvta.to.global.u64 	%rd3, %rd1;
	cvta.to.global.u64 	%rd4, %rd2;
	add.s32 	%r2, %r1, -1;
	mul.wide.u32 	%rd5, %r2, 4;
	add.s64 	%rd6, %rd3, %rd5;
	ld.global.u32 	%r3, [%rd6];
	mov.u32 	%r4, %tid.x;
	mov.u32 	%r5, %ntid.x;
	mad.lo.s32 	%r6, %r1, %r5, %r4;
	mul.wide.s32 	%rd7, %r6, 4;
	add.s64 	%rd8, %rd4, %rd7;
	ld.global.u32 	%r7, [%rd8];
	add.s32 	%r8, %r7, %r3;
	st.global.u32 	[%rd8], %r8;
$L__BB3_2:
	ret;

}
	// .globl	_Z12toFlagKernelPiS_i
.visible .entry _Z12toFlagKernelPiS_i(
	.param .u64 .ptr .align 1 _Z12toFlagKernelPiS_i_param_0,
	.param .u64 .ptr .align 1 _Z12toFlagKernelPiS_i_param_1,
	.param .u32 _Z12toFlagKernelPiS_i_param_2
)
{
	.reg .pred 	%p<3>;
	.reg .b32 	%r<9>;
	.reg .b64 	%rd<11>;

	ld.param.u64 	%rd2, [_Z12toFlagKernelPiS_i_param_0];
	ld.param.u64 	%rd3, [_Z12toFlagKernelPiS_i_param_1];
	ld.param.u32 	%r2, [_Z12toFlagKernelPiS_i_param_2];
	cvta.to.global.u64 	%rd1, %rd3;
	mov.u32 	%r3, %ctaid.x;
	mov.u32 	%r4, %ntid.x;
	mov.u32 	%r5, %tid.x;
	mad.lo.s32 	%r1, %r3, %r4, %r5;
	setp.ge.s32 	%p1, %r1, %r2;
	@%p1 bra 	$L__BB4_4;
	cvta.to.global.u64 	%rd4, %rd2;
	mul.wide.s32 	%rd5, %r1, 4;
	add.s64 	%rd6, %rd4, %rd5;
	ld.global.u32 	%r6, [%rd6];
	setp.lt.s32 	%p2, %r6, 1;
	@%p2 bra 	$L__BB4_3;
	add.s64 	%rd10, %rd1, %rd5;
	mov.b32 	%r8, 1;
	st.global.u32 	[%rd10], %r8;
	bra.uni 	$L__BB4_4;
$L__BB4_3:
	add.s64 	%rd8, %rd1, %rd5;
	mov.b32 	%r7, 0;
	st.global.u32 	[%rd8], %r7;
$L__BB4_4:
	ret;

}
	// .globl	_Z10getScatterPiS_S_iS_
.visible .entry _Z10getScatterPiS_S_iS_(
	.param .u64 .ptr .align 1 _Z10getScatterPiS_S_iS__param_0,
	.param .u64 .ptr .align 1 _Z10getScatterPiS_S_iS__param_1,
	.param .u64 .ptr .align 1 _Z10getScatterPiS_S_iS__param_2,
	.param .u32 _Z10getScatterPiS_S_iS__param_3,
	.param .u64 .ptr .align 1 _Z10getScatterPiS_S_iS__param_4
)
{
	.reg .pred 	%p<6>;
	.reg .b32 	%r<13>;
	.reg .b64 	%rd<21>;

	ld.param.u64 	%rd4, [_Z10getScatterPiS_S_iS__param_0];
	ld.param.u64 	%rd5, [_Z10getScatterPiS_S_iS__param_1];
	ld.param.u64 	%rd6, [_Z10getScatterPiS_S_iS__param_2];
	ld.param.u32 	%r4, [_Z10getScatterPiS_S_iS__param_3];
	ld.param.u64 	%rd7, [_Z10getScatterPiS_S_iS__param_4];
	cvta.to.global.u64 	%rd1, %rd4;
	cvta.to.global.u64 	%rd2, %rd6;
	cvta.to.global.u64 	%rd8, %rd7;
	cvta.to.global.u64 	%rd3, %rd5;
	mov.u32 	%r5, %ctaid.x;
	mov.u32 	%r6, %ntid.x;
	mov.u32 	%r7, %tid.x;
	mad.lo.s32 	%r1, %r5, %r6, %r7;
	mul.wide.s32 	%rd9, %r4, 4;
	add.s64 	%rd10, %rd3, %rd9;
	ld.global.u32 	%r8, [%rd10+-4];
	st.global.u32 	[%rd8], %r8;
	mul.wide.s32 	%rd11, %r1, 4;
	add.s64 	%rd12, %rd2, %rd11;
	mov.b32 	%r9, 0;
	st.global.u32 	[%rd12], %r9;
	setp.ge.s32 	%p1, %r1, %r4;
	@%p1 bra 	$L__BB5_7;
	setp.ne.s32 	%p2, %r1, 0;
	@%p2 bra 	$L__BB5_4;
	ld.global.u32 	%r2, [%rd1];
	setp.lt.s32 	%p5, %r2, 1;
	@%p5 bra 	$L__BB5_7;
	st.global.u32 	[%rd2], %r2;
	bra.uni 	$L__BB5_7;
$L__BB5_4:
	setp.lt.s32 	%p3, %r1, 1;
	@%p3 bra 	$L__BB5_7;
	mul.wide.u32 	%rd13, %r1, 4;
	add.s64 	%rd14, %rd3, %rd13;
	ld.global.u32 	%r3, [%rd14];
	add.s32 	%r10, %r1, -1;
	mul.wide.u32 	%rd15, %r10, 4;
	add.s64 	%rd16, %rd3, %rd15;
	ld.global.u32 	%r11, [%rd16];
	setp.le.s32 	%p4, %r3, %r11;
	@%p4 bra 	$L__BB5_7;
	add.s64 	%rd18, %rd1, %rd13;
	ld.global.u32 	%r12, [%rd18];
	mul.wide.s32 	%rd19, %r3, 4;
	add.s64 	%rd20, %rd2, %rd19;
	st.global.u32 	[%rd20+-4], %r12;
$L__BB5_7:
	ret;

}
	// .globl	_ZN3cub18CUB_300001_SM_10006detail11EmptyKernelIvEEvv
.visible .entry _ZN3cub18CUB_300001_SM_10006detail11EmptyKernelIvEEvv()
{


	ret;

}


// ===== COMPILED SASS (sm_100) =====

	.target	sm_100

	.elftype	@"ET_EXEC"


//--------------------- .note.nv.tkinfo           --------------------------
	.section	.note.nv.tkinfo,"",@"SHT_NOTE"
	.sectionflags	@"SHF_NOTE_NV_TKINFO"
	.tkinfo
        /*0018*/ 	.word	0x00000002
        /*0030*/ 	.string	""
        /*0030*/ 	.string	"ptxas"
        /*0030*/ 	.string	"Cuda compilation tools, release 13.0, V13.0.88"
        /*0030*/ 	.string	"Build cuda_13.0.r13.0/compiler.36424714_0"
        /*0030*/ 	.string	"-arch sm_100 -m 64 "



//--------------------- .note.nv.cuinfo           --------------------------
	.section	.note.nv.cuinfo,"",@"SHT_NOTE"
	.sectionflags	@"SHF_NOTE_NV_CUINFO"
        /*0018*/ 	.short	0x0002
        /*001a*/ 	.short	0x0064
        /*001c*/ 	.short	0x0082
	.zero		2


//--------------------- .nv.info                  --------------------------
	.section	.nv.info,"",@"SHT_CUDA_INFO"
	.align	4


	//----- nvinfo : EIATTR_REGCOUNT
	.align		4
        /*0000*/ 	.byte	0x04, 0x2f
        /*0002*/ 	.short	(.L_44 - .L_43)
	.align		4
.L_43:
        /*0004*/ 	.word	index@(_Z10scanKernelPKiPii)
        /*0008*/ 	.word	0x0000000e


	//----- nvinfo : EIATTR_FRAME_SIZE
	.align		4
.L_44:
        /*000c*/ 	.byte	0x04, 0x11
        /*000e*/ 	.short	(.L_46 - .L_45)
	.align		4
.L_45:
        /*0010*/ 	.word	index@(_Z10scanKernelPKiPii)
        /*0014*/ 	.word	0x00000000


	//----- nvinfo : EIATTR_REGCOUNT
	.align		4
.L_46:
        /*0018*/ 	.byte	0x04, 0x2f
        /*001a*/ 	.short	(.L_48 - .L_47)
	.align		4
.L_47:
        /*001c*/ 	.word	index@(_Z29scanKernel_shared_singleblockPKiPii)
        /*0020*/ 	.word	0x0000000c


	//----- nvinfo : EIATTR_FRAME_SIZE
	.align		4
.L_48:
        /*0024*/ 	.byte	0x04, 0x11
        /*0026*/ 	.short	(.L_50 - .L_49)
	.align		4
.L_49:
        /*0028*/ 	.word	index@(_Z29scanKernel_shared_singleblockPKiPii)
        /*002c*/ 	.word	0x00000000


	//----- nvinfo : EIATTR_REGCOUNT
	.align		4
.L_50:
        /*0030*/ 	.byte	0x04, 0x2f
        /*0032*/ 	.short	(.L_52 - .L_51)
	.align		4
.L_51:
        /*0034*/ 	.word	index@(_Z21scanKernel_multiblockPiS_S_i)
        /*0038*/ 	.word	0x00000010


	//----- nvinfo : EIATTR_FRAME_SIZE
	.align		4
.L_52:
        /*003c*/ 	.byte	0x04, 0x11
        /*003e*/ 	.short	(.L_54 - .L_53)
	.align		4
.L_53:
        /*0040*/ 	.word	index@(_Z21scanKernel_multiblockPiS_S_i)
        /*0044*/ 	.word	0x00000000


	//----- nvinfo : EIATTR_REGCOUNT
	.align		4
.L_54:
        /*0048*/ 	.byte	0x04, 0x2f
        /*004a*/ 	.short	(.L_56 - .L_55)
	.align		4
.L_55:
        /*004c*/ 	.word	index@(_Z10prefix_addPiS_)
        /*0050*/ 	.word	0x0000000c


	//----- nvinfo : EIATTR_FRAME_SIZE
	.align		4
.L_56:
        /*0054*/ 	.byte	0x04, 0x11
        /*0056*/ 	.short	(.L_58 - .L_57)
	.align		4
.L_57:
        /*0058*/ 	.word	index@(_Z10prefix_addPiS_)
        /*005c*/ 	.word	0x00000000


	//----- nvinfo : EIATTR_REGCOUNT
	.align		4
.L_58:
        /*0060*/ 	.byte	0x04, 0x2f
        /*0062*/ 	.short	(.L_60 - .L_59)
	.align		4
.L_59:
        /*0064*/ 	.word	index@(_Z12toFlagKernelPiS_i)
        /*0068*/ 	.word	0x0000000c


	//----- nvinfo : EIATTR_FRAME_SIZE
	.align		4
.L_60:
        /*006c*/ 	.byte	0x04, 0x11
        /*006e*/ 	.short	(.L_62 - .L_61)
	.align		4
.L_61:
        /*0070*/ 	.word	index@(_Z12toFlagKernelPiS_i)
        /*0074*/ 	.word	0x00000000


	//----- nvinfo : EIATTR_REGCOUNT
	.align		4
.L_62:
        /*0078*/ 	.byte	0x04, 0x2f
        /*007a*/ 	.short	(.L_64 - .L_63)
	.align		4
.L_63:
        /*007c*/ 	.word	index@(_Z10getScatterPiS_S_iS_)
        /*0080*/ 	.word	0x00000010


	//----- nvinfo : EIATTR_FRAME_SIZE
	.align		4
.L_64:
        /*0084*/ 	.byte	0x04, 0x11
        /*0086*/ 	.short	(.L_66 - .L_65)
	.align		4
.L_65:
        /*0088*/ 	.word	index@(_Z10getScatterPiS_S_iS_)
        /*008c*/ 	.word	0x00000000


	//----- nvinfo : EIATTR_REGCOUNT
	.align		4
.L_66:
        /*0090*/ 	.byte	0x04, 0x2f
        /*0092*/ 	.short	(.L_68 - .L_67)
	.align		4
.L_67:
        /*0094*/ 	.word	index@(_ZN3cub18CUB_300001_SM_10006detail11EmptyKernelIvEEvv)
        /*0098*/ 	.word	0x00000004


	//----- nvinfo : EIATTR_FRAME_SIZE
	.align		4
.L_68:
        /*009c*/ 	.byte	0x04, 0x11
        /*009e*/ 	.short	(.L_70 - .L_69)
	.align		4
.L_69:
        /*00a0*/ 	.word	index@(_ZN3cub18CUB_300001_SM_10006detail11EmptyKernelIvEEvv)
        /*00a4*/ 	.word	0x00000000


	//----- nvinfo : EIATTR_MIN_STACK_SIZE
	.align		4
.L_70:
        /*00a8*/ 	.byte	0x04, 0x12
        /*00aa*/ 	.short	(.L_72 - .L_71)
	.align		4
.L_71:
        /*00ac*/ 	.word	index@(_ZN3cub18CUB_300001_SM_10006detail11EmptyKernelIvEEvv)
        /*00b0*/ 	.word	0x00000000


	//----- nvinfo : EIATTR_MIN_STACK_SIZE
	.align		4
.L_72:
        /*00b4*/ 	.byte	0x04, 0x12
        /*00b6*/ 	.short	(.L_74 - .L_73)
	.align		4
.L_73:
        /*00b8*/ 	.word	index@(_Z10getScatterPiS_S_iS_)
        /*00bc*/ 	.word	0x00000000


	//----- nvinfo : EIATTR_MIN_STACK_SIZE
	.align		4
.L_74:
        /*00c0*/ 	.byte	0x04, 0x12
        /*00c2*/ 	.short	(.L_76 - .L_75)
	.align		4
.L_75:
        /*00c4*/ 	.word	index@(_Z12toFlagKernelPiS_i)
        /*00c8*/ 	.word	0x00000000


	//----- nvinfo : EIATTR_MIN_STACK_SIZE
	.align		4
.L_76:
        /*00cc*/ 	.byte	0x04, 0x12
        /*00ce*/ 	.short	(.L_78 - .L_77)
	.align		4
.L_77:
        /*00d0*/ 	.word	index@(_Z10prefix_addPiS_)
        /*00d4*/ 	.word	0x00000000


	//----- nvinfo : EIATTR_MIN_STACK_SIZE
	.align		4
.L_78:
        /*00d8*/ 	.byte	0x04, 0x12
        /*00da*/ 	.short	(.L_80 - .L_79)
	.align		4
.L_79:
        /*00dc*/ 	.word	index@(_Z21scanKernel_multiblockPiS_S_i)
        /*00e0*/ 	.word	0x00000000


	//----- nvinfo : EIATTR_MIN_STACK_SIZE
	.align		4
.L_80:
        /*00e4*/ 	.byte	0x04, 0x12
        /*00e6*/ 	.short	(.L_82 - .L_81)
	.align		4
.L_81:
        /*00e8*/ 	.word	index@(_Z29scanKernel_shared_singleblockPKiPii)
        /*00ec*/ 	.word	0x00000000


	//----- nvinfo : EIATTR_MIN_STACK_SIZE
	.align		4
.L_82:
        /*00f0*/ 	.byte	0x04, 0x12
        /*00f2*/ 	.short	(.L_84 - .L_83)
	.align		4
.L_83:
        /*00f4*/ 	.word	index@(_Z10scanKernelPKiPii)
        /*00f8*/ 	.word	0x00000000
.L_84:


//--------------------- .nv.compat                --------------------------
	.section	.nv.compat,"",@"SHT_CUDA_COMPAT_INFO"
	.align	4
        /*0000*/ 	.byte	0x02, 0x09, 0x00, 0x00, 0x02, 0x02, 0x01, 0x00, 0x02, 0x05, 0x05, 0x00, 0x03, 0x07, 0x01, 0x01
        /*0010*/ 	.byte	0x02, 0x03, 0x00, 0x00, 0x02, 0x06, 0x01, 0x00, 0x04, 0x0b, 0x08, 0x00, 0x09, 0x00, 0x00, 0x00
        /*0020*/ 	.byte	0x00, 0x00, 0x00, 0x00


//--------------------- .nv.info._ZN3cub18CUB_300001_SM_10006detail11EmptyKernelIvEEvv --------------------------
	.section	.nv.info._ZN3cub18CUB_300001_SM_10006detail11EmptyKernelIvEEvv,"",@"SHT_CUDA_INFO"
	.sectionflags	@""
	.align	4


	//----- nvinfo : EIATTR_CUDA_API_VERSION
	.align		4
        /*0000*/ 	.byte	0x04, 0x37
        /*0002*/ 	.short	(.L_86 - .L_85)
.L_85:
        /*0004*/ 	.word	0x00000082


	//----- nvinfo : EIATTR_SPARSE_MMA_MASK
	.align		4
.L_86:
        /*0008*/ 	.byte	0x03, 0x50
        /*000a*/ 	.short	0x0000


	//----- nvinfo : EIATTR_MAXREG_COUNT
	.align		4
        /*000c*/ 	.byte	0x03, 0x1b
        /*000e*/ 	.short	0x00ff


	//----- nvinfo : EIATTR_MERCURY_ISA_VERSION
	.align		4
        /*0010*/ 	.byte	0x03, 0x5f
        /*0012*/ 	.short	0x0101


	//----- nvinfo : EIATTR_VRC_CTA_INIT_COUNT
	.align		4
        /*0014*/ 	.byte	0x02, 0x4a
	.zero		1
	.zero		1


	//----- nvinfo : EIATTR_EXIT_INSTR_OFFSETS
	.align		4
        /*0018*/ 	.byte	0x04, 0x1c
        /*001a*/ 	.short	(.L_88 - .L_87)


	//   ....[0]....
.L_87:
        /*001c*/ 	.word	0x00000010


	//----- nvinfo : EIATTR_SW_WAR
	.align		4
.L_88:
        /*0020*/ 	.byte	0x04, 0x36
        /*0022*/ 	.short	(.L_90 - .L_89)
.L_89:
        /*0024*/ 	.word	0x00000008
.L_90:


//--------------------- .nv.info._Z10getScatterPiS_S_iS_ --------------------------
	.section	.nv.info._Z10getScatterPiS_S_iS_,"",@"SHT_CUDA_INFO"
	.sectionflags	@""
	.align	4


	//----- nvinfo : EIATTR_CUDA_API_VERSION
	.align		4
        /*0000*/ 	.byte	0x04, 0x37
        /*0002*/ 	.short	(.L_92 - .L_91)
.L_91:
        /*0004*/ 	.word	0x00000082


	//----- nvinfo : EIATTR_KPARAM_INFO
	.align		4
.L_92:
        /*0008*/ 	.byte	0x04, 0x17
        /*000a*/ 	.short	(.L_94 - .L_93)
.L_93:
        /*000c*/ 	.word	0x00000000
        /*0010*/ 	.short	0x0004
        /*0012*/ 	.short	0x0020
        /*0014*/ 	.byte	0x00, 0xf5, 0x21, 0x00


	//----- nvinfo : EIATTR_KPARAM_INFO
	.align		4
.L_94:
        /*0018*/ 	.byte	0x04, 0x17
        /*001a*/ 	.short	(.L_96 - .L_95)
.L_95:
        /*001c*/ 	.word	0x00000000
        /*0020*/ 	.short	0x0003
        /*0022*/ 	.short	0x0018
        /*0024*/ 	.byte	0x00, 0xf0, 0x11, 0x00


	//----- nvinfo : EIATTR_KPARAM_INFO
	.align		4
.L_96:
        /*0028*/ 	.byte	0x04, 0x17
        /*002a*/ 	.short	(.L_98 - .L_97)
.L_97:
        /*002c*/ 	.word	0x00000000
        /*0030*/ 	.short	0x0002
        /*0032*/ 	.short	0x0010
        /*0034*/ 	.byte	0x00, 0xf5, 0x21, 0x00


	//----- nvinfo : EIATTR_KPARAM_INFO
	.align		4
.L_98:
        /*0038*/ 	.byte	0x04, 0x17
        /*003a*/ 	.short	(.L_100 - .L_99)
.L_99:
        /*003c*/ 	.word	0x00000000
        /*0040*/ 	.short	0x0001
        /*0042*/ 	.short	0x0008
        /*0044*/ 	.byte	0x00, 0xf5, 0x21, 0x00


	//----- nvinfo : EIATTR_KPARAM_INFO
	.align		4
.L_100:
        /*0048*/ 	.byte	0x04, 0x17
        /*004a*/ 	.short	(.L_102 - .L_101)
.L_101:
        /*004c*/ 	.word	0x00000000
        /*0050*/ 	.short	0x0000
        /*0052*/ 	.short	0x0000
        /*0054*/ 	.byte	0x00, 0xf5, 0x21, 0x00


	//----- nvinfo : EIATTR_SPARSE_MMA_MASK
	.align		4
.L_102:
        /*0058*/ 	.byte	0x03, 0x50
        /*005a*/ 	.short	0x0000


	//----- nvinfo : EIATTR_MAXREG_COUNT
	.align		4
        /*005c*/ 	.byte	0x03, 0x1b
        /*005e*/ 	.short	0x00ff


	//----- nvinfo : EIATTR_MERCURY_ISA_VERSION
	.align		4
        /*0060*/ 	.byte	0x03, 0x5f
        /*0062*/ 	.short	0x0101


	//----- nvinfo : EIATTR_VRC_CTA_INIT_COUNT
	.align		4
        /*0064*/ 	.byte	0x02, 0x4a
	.zero		1
	.zero		1


	//----- nvinfo : EIATTR_EXIT_INSTR_OFFSETS
	.align		4
        /*0068*/ 	.byte	0x04, 0x1c
        /*006a*/ 	.short	(.L_104 - .L_103)


	//   ....[0]....
.L_103:
        /*006c*/ 	.word	0x00000100


	//   ....[1]....
        /*0070*/ 	.word	0x00000160


	//   ....[2]....
        /*0074*/ 	.word	0x00000190


	//   ....[3]....
        /*0078*/ 	.word	0x000001b0


	//   ....[4]....
        /*007c*/ 	.word	0x00000220


	//   ....[5]....
        /*0080*/ 	.word	0x00000280


	//----- nvinfo : EIATTR_CRS_STACK_SIZE
	.align		4
.L_104:
        /*0084*/ 	.byte	0x04, 0x1e
        /*0086*/ 	.short	(.L_106 - .L_105)
.L_105:
        /*0088*/ 	.word	0x00000000


	//----- nvinfo : EIATTR_CBANK_PARAM_SIZE
	.align		4
.L_106:
        /*008c*/ 	.byte	0x03, 0x19
        /*008e*/ 	.short	0x0028


	//----- nvinfo : EIATTR_PARAM_CBANK
	.align		4
        /*0090*/ 	.byte	0x04, 0x0a
        /*0092*/ 	.short	(.L_108 - .L_107)
	.align		4
.L_107:
        /*0094*/ 	.word	index@(.nv.constant0._Z10getScatterPiS_S_iS_)
        /*0098*/ 	.short	0x0380
        /*009a*/ 	.short	0x0028


	//----- nvinfo : EIATTR_SW_WAR
	.align		4
.L_108:
        /*009c*/ 	.byte	0x04, 0x36
        /*009e*/ 	.short	(.L_110 - .L_109)
.L_109:
        /*00a0*/ 	.word	0x00000008
.L_110:


//--------------------- .nv.info._Z12toFlagKernelPiS_i --------------------------
	.section	.nv.info._Z12toFlagKernelPiS_i,"",@"SHT_CUDA_INFO"
	.sectionflags	@""
	.align	4


	//----- nvinfo : EIATTR_CUDA_API_VERSION
	.align		4
        /*0000*/ 	.byte	0x04, 0x37
        /*0002*/ 	.short	(.L_112 - .L_111)
.L_111:
        /*0004*/ 	.word	0x00000082


	//----- nvinfo : EIATTR_KPARAM_INFO
	.align		4
.L_112:
        /*0008*/ 	.byte	0x04, 0x17
        /*000a*/ 	.short	(.L_114 - .L_113)
.L_113:
        /*000c*/ 	.word	0x00000000
        /*0010*/ 	.short	0x0002
        /*0012*/ 	.short	0x0010
        /*0014*/ 	.byte	0x00, 0xf0, 0x11, 0x00


	//----- nvinfo : EIATTR_KPARAM_INFO
	.align		4
.L_114:
        /*0018*/ 	.byte	0x04, 0x17
        /*001a*/ 	.short	(.L_116 - .L_115)
.L_115:
        /*001c*/ 	.word	0x00000000
        /*0020*/ 	.short	0x0001
        /*0022*/ 	.short	0x0008
        /*0024*/ 	.byte	0x00, 0xf5, 0x21, 0x00


	//----- nvinfo : EIATTR_KPARAM_INFO
	.align		4
.L_116:
        /*0028*/ 	.byte	0x04, 0x17
        /*002a*/ 	.short	(.L_118 - .L_117)
.L_117:
        /*002c*/ 	.word	0x00000000
        /*0030*/ 	.short	0x0000
        /*0032*/ 	.short	0x0000
        /*0034*/ 	.byte	0x00, 0xf5, 0x21, 0x00


	//----- nvinfo : EIATTR_SPARSE_MMA_MASK
	.align		4
.L_118:
        /*0038*/ 	.byte	0x03, 0x50
        /*003a*/ 	.short	0x0000


	//----- nvinfo : EIATTR_MAXREG_COUNT
	.align		4
        /*003c*/ 	.byte	0x03, 0x1b
        /*003e*/ 	.short	0x00ff


	//----- nvinfo : EIATTR_MERCURY_ISA_VERSION
	.align		4
        /*0040*/ 	.byte	0x03, 0x5f
        /*0042*/ 	.short	0x0101


	//----- nvinfo : EIATTR_VRC_CTA_INIT_COUNT
	.align		4
        /*0044*/ 	.byte	0x02, 0x4a
	.zero		1
	.zero		1


	//----- nvinfo : EIATTR_EXIT_INSTR_OFFSETS
	.align		4
        /*0048*/ 	.byte	0x04, 0x1c
        /*004a*/ 	.short	(.L_120 - .L_119)


	//   ....[0]....
.L_119:
        /*004c*/ 	.word	0x00000070


	//   ....[1]....
        /*0050*/ 	.word	0x00000110


	//   ....[2]....
        /*0054*/ 	.word	0x00000150


	//----- nvinfo : EIATTR_CBANK_PARAM_SIZE
	.align		4
.L_120:
        /*0058*/ 	.byte	0x03, 0x19
        /*005a*/ 	.short	0x0014


	//----- nvinfo : EIATTR_PARAM_CBANK
	.align		4
        /*005c*/ 	.byte	0x04, 0x0a
        /*005e*/ 	.short	(.L_122 - .L_121)
	.align		4
.L_121:
        /*0060*/ 	.word	index@(.nv.constant0._Z12toFlagKernelPiS_i)
        /*0064*/ 	.short	0x0380
        /*0066*/ 	.short	0x0014


	//----- nvinfo : EIATTR_SW_WAR
	.align		4
.L_122:
        /*0068*/ 	.byte	0x04, 0x36
        /*006a*/ 	.short	(.L_124 - .L_123)
.L_123:
        /*006c*/ 	.word	0x00000008
.L_124:


//--------------------- .nv.info._Z10prefix_addPiS_ --------------------------
	.section	.nv.info._Z10prefix_addPiS_,"",@"SHT_CUDA_INFO"
	.sectionflags	@""
	.align	4


	//----- nvinfo : EIATTR_CUDA_API_VERSION
	.align		4
        /*0000*/ 	.byte	0x04, 0x37
        /*0002*/ 	.short	(.L_126 - .L_125)
.L_125:
        /*0004*/ 	.word	0x00000082


	//----- nvinfo : EIATTR_KPARAM_INFO
	.align		4
.L_126:
        /*0008*/ 	.byte	0x04, 0x17
        /*000a*/ 	.short	(.L_128 - .L_127)
.L_127:
        /*000c*/ 	.word	0x00000000
        /*0010*/ 	.short	0x0001
        /*0012*/ 	.short	0x0008
        /*0014*/ 	.byte	0x00, 0xf5, 0x21, 0x00


	//----- nvinfo : EIATTR_KPARAM_INFO
	.align		4
.L_128:
        /*0018*/ 	.byte	0x04, 0x17
        /*001a*/ 	.short	(.L_130 - .L_129)
.L_129:
        /*001c*/ 	.word	0x00000000
        /*0020*/ 	.short	0x0000
        /*0022*/ 	.short	0x0000
        /*0024*/ 	.byte	0x00, 0xf5, 0x21, 0x00


	//----- nvinfo : EIATTR_SPARSE_MMA_MASK
	.align		4
.L_130:
        /*0028*/ 	.byte	0x03, 0x50
        /*002a*/ 	.short	0x0000


	//----- nvinfo : EIATTR_MAXREG_COUNT
	.align		4
        /*002c*/ 	.byte	0x03, 0x1b
        /*002e*/ 	.short	0x00ff


	//----- nvinfo : EIATTR_MERCURY_ISA_VERSION
	.align		4
        /*0030*/ 	.byte	0x03, 0x5f
        /*0032*/ 	.short	0x0101


	//----- nvinfo : EIATTR_VRC_CTA_INIT_COUNT
	.align		4
        /*0034*/ 	.byte	0x02, 0x4a
	.zero		1
	.zero		1


	//----- nvinfo : EIATTR_EXIT_INSTR_OFFSETS
	.align		4
        /*0038*/ 	.byte	0x04, 0x1c
        /*003a*/ 	.short	(.L_132 - .L_131)


	//   ....[0]....
.L_131:
        /*003c*/ 	.word	0x00000030


	//   ....[1]....
        /*0040*/ 	.word	0x00000110


	//----- nvinfo : EIATTR_CBANK_PARAM_SIZE
	.align		4
.L_132:
        /*0044*/ 	.byte	0x03, 0x19
        /*0046*/ 	.short	0x0010


	//----- nvinfo : EIATTR_PARAM_CBANK
	.align		4
        /*0048*/ 	.byte	0x04, 0x0a
        /*004a*/ 	.short	(.L_134 - .L_133)
	.align		4
.L_133:
        /*004c*/ 	.word	index@(.nv.constant0._Z10prefix_addPiS_)
        /*0050*/ 	.short	0x0380
        /*0052*/ 	.short	0x0010


	//----- nvinfo : EIATTR_SW_WAR
	.align		4
.L_134:
        /*0054*/ 	.byte	0x04, 0x36
        /*0056*/ 	.short	(.L_136 - .L_135)
.L_135:
        /*0058*/ 	.word	0x00000008
.L_136:


//--------------------- .nv.info._Z21scanKernel_multiblockPiS_S_i --------------------------
	.section	.nv.info._Z21scanKernel_multiblockPiS_S_i,"",@"SHT_CUDA_INFO"
	.sectionflags	@""
	.align	4


	//----- nvinfo : EIATTR_CUDA_API_VERSION
	.align		4
        /*0000*/ 	.byte	0x04, 0x37
        /*0002*/ 	.short	(.L_138 - .L_137)
.L_137:
        /*0004*/ 	.word	0x00000082


	//----- nvinfo : EIATTR_KPARAM_INFO
	.align		4
.L_138:
        /*0008*/ 	.byte	0x04, 0x17
        /*000a*/ 	.short	(.L_140 - .L_139)
.L_139:
        /*000c*/ 	.word	0x00000000
        /*0010*/ 	.short	0x0003
        /*0012*/ 	.short	0x0018
        /*0014*/ 	.byte	0x00, 0xf0, 0x11, 0x00


	//----- nvinfo : EIATTR_KPARAM_INFO
	.align		4
.L_140:
        /*0018*/ 	.byte	0x04, 0x17
        /*001a*/ 	.short	(.L_142 - .L_141)
.L_141:
        /*001c*/ 	.word	0x00000000
        /*0020*/ 	.short	0x0002
        /*0022*/ 	.short	0x0010
        /*0024*/ 	.byte	0x00, 0xf5, 0x21, 0x00


	//----- nvinfo : EIATTR_KPARAM_INFO
	.align		4
.L_142:
        /*0028*/ 	.byte	0x04, 0x17
        /*002a*/ 	.short	(.L_144 - .L_143)
.L_143:
        /*002c*/ 	.word	0x00000000
        /*0030*/ 	.short	0x0001
        /*0032*/ 	.short	0x0008
        /*0034*/ 	.byte	0x00, 0xf5, 0x21, 0x00


	//----- nvinfo : EIATTR_KPARAM_INFO
	.align		4
.L_144:
        /*0038*/ 	.byte	0x04, 0x17
        /*003a*/ 	.short	(.L_146 - .L_145)
.L_145:
        /*003c*/ 	.word	0x00000000
        /*0040*/ 	.short	0x0000
        /*0042*/ 	.short	0x0000
        /*0044*/ 	.byte	0x00, 0xf5, 0x21, 0x00


	//----- nvinfo : EIATTR_SPARSE_MMA_MASK
	.align		4
.L_146:
        /*0048*/ 	.byte	0x03, 0x50
        /*004a*/ 	.short	0x0000


	//----- nvinfo : EIATTR_MAXREG_COUNT
	.align		4
        /*004c*/ 	.byte	0x03, 0x1b
        /*004e*/ 	.short	0x00ff


	//----- nvinfo : EIATTR_NUM_BARRIERS
	.align		4
        /*0050*/ 	.byte	0x02, 0x4c
        /*0052*/ 	.byte	0x01
	.zero		1


	//----- nvinfo : EIATTR_MERCURY_ISA_VERSION
	.align		4
        /*0054*/ 	.byte	0x03, 0x5f
        /*0056*/ 	.short	0x0101


	//----- nvinfo : EIATTR_VRC_CTA_INIT_COUNT
	.align		4
        /*0058*/ 	.byte	0x02, 0x4a
	.zero		1
	.zero		1


	//----- nvinfo : EIATTR_EXIT_INSTR_OFFSETS
	.align		4
        /*005c*/ 	.byte	0x04, 0x1c
        /*005e*/ 	.short	(.L_148 - .L_147)


	//   ....[0]....
.L_147:
        /*0060*/ 	.word	0x00000370


	//----- nvinfo : EIATTR_CBANK_PARAM_SIZE
	.align		4
.L_148:
        /*0064*/ 	.byte	0x03, 0x19
        /*0066*/ 	.short	0x001c


	//----- nvinfo : EIATTR_PARAM_CBANK
	.align		4
        /*0068*/ 	.byte	0x04, 0x0a
        /*006a*/ 	.short	(.L_150 - .L_149)
	.align		4
.L_149:
        /*006c*/ 	.word	index@(.nv.constant0._Z21scanKernel_multiblockPiS_S_i)
        /*0070*/ 	.short	0x0380
        /*0072*/ 	.short	0x001c


	//----- nvinfo : EIATTR_SW_WAR
	.align		4
.L_150:
        /*0074*/ 	.byte	0x04, 0x36
        /*0076*/ 	.short	(.L_152 - .L_151)
.L_151:
        /*0078*/ 	.word	0x00000008
.L_152:


//--------------------- .nv.info._Z29scanKernel_shared_singleblockPKiPii --------------------------
	.section	.nv.info._Z29scanKernel_shared_singleblockPKiPii,"",@"SHT_CUDA_INFO"
	.sectionflags	@""
	.align	4


	//----- nvinfo : EIATTR_CUDA_API_VERSION
	.align		4
        /*0000*/ 	.byte	0x04, 0x37
        /*0002*/ 	.short	(.L_154 - .L_153)
.L_153:
        /*0004*/ 	.word	0x00000082


	//----- nvinfo : EIATTR_KPARAM_INFO
	.align		4
.L_154:
        /*0008*/ 	.byte	0x04, 0x17
        /*000a*/ 	.short	(.L_156 - .L_155)
.L_155:
        /*000c*/ 	.word	0x00000000
        /*0010*/ 	.short	0x0002
        /*0012*/ 	.short	0x0010
        /*0014*/ 	.byte	0x00, 0xf0, 0x11, 0x00


	//----- nvinfo : EIATTR_KPARAM_INFO
	.align		4
.L_156:
        /*0018*/ 	.byte	0x04, 0x17
        /*001a*/ 	.short	(.L_158 - .L_157)
.L_157:
        /*001c*/ 	.word	0x00000000
        /*0020*/ 	.short	0x0001
        /*0022*/ 	.short	0x0008
        /*0024*/ 	.byte	0x00, 0xf5, 0x21, 0x00


	//----- nvinfo : EIATTR_KPARAM_INFO
	.align		4
.L_158:
        /*0028*/ 	.byte	0x04, 0x17
        /*002a*/ 	.short	(.L_160 - .L_159)
.L_159:
        /*002c*/ 	.word	0x00000000
        /*0030*/ 	.short	0x0000
        /*0032*/ 	.short	0x0000
        /*0034*/ 	.byte	0x00, 0xf5, 0x21, 0x00


	//----- nvinfo : EIATTR_SPARSE_MMA_MASK
	.align		4
.L_160:
        /*0038*/ 	.byte	0x03, 0x50
        /*003a*/ 	.short	0x0000


	//----- nvinfo : EIATTR_MAXREG_COUNT
	.align		4
        /*003c*/ 	.byte	0x03, 0x1b
        /*003e*/ 	.short	0x00ff


	//----- nvinfo : EIATTR_NUM_BARRIERS
	.align		4
        /*0040*/ 	.byte	0x02, 0x4c
        /*0042*/ 	.byte	0x01
	.zero		1


	//----- nvinfo : EIATTR_MERCURY_ISA_VERSION
	.align		4
        /*0044*/ 	.byte	0x03, 0x5f
        /*0046*/ 	.short	0x0101


	//----- nvinfo : EIATTR_VRC_CTA_INIT_COUNT
	.align		4
        /*0048*/ 	.byte	0x02, 0x4a
	.zero		1
	.zero		1


	//----- nvinfo : EIATTR_EXIT_INSTR_OFFSETS
	.align		4
        /*004c*/ 	.byte	0x04, 0x1c
        /*004e*/ 	.short	(.L_162 - .L_161)


	//   ....[0]....
.L_161:
        /*0050*/ 	.word	0x000002b0


	//----- nvinfo : EIATTR_CBANK_PARAM_SIZE
	.align		4
.L_162:
        /*0054*/ 	.byte	0x03, 0x19
        /*0056*/ 	.short	0x0014


	//----- nvinfo : EIATTR_PARAM_CBANK
	.align		4
        /*0058*/ 	.byte	0x04, 0x0a
        /*005a*/ 	.short	(.L_164 - .L_163)
	.align		4
.L_163:
        /*005c*/ 	.word	index@(.nv.constant0._Z29scanKernel_shared_singleblockPKiPii)
        /*0060*/ 	.short	0x0380
        /*0062*/ 	.short	0x0014


	//----- nvinfo : EIATTR_SW_WAR
	.align		4
.L_164:
        /*0064*/ 	.byte	0x04, 0x36
        /*0066*/ 	.short	(.L_166 - .L_165)
.L_165:
        /*0068*/ 	.word	0x00000008
.L_166:


//--------------------- .nv.info._Z10scanKernelPKiPii --------------------------
	.section	.nv.info._Z10scanKernelPKiPii,"",@"SHT_CUDA_INFO"
	.sectionflags	@""
	.align	4


	//----- nvinfo : EIATTR_CUDA_API_VERSION
	.align		4
        /*0000*/ 	.byte	0x04, 0x37
        /*0002*/ 	.short	(.L_168 - .L_167)
.L_167:
        /*0004*/ 	.word	0x00000082


	//----- nvinfo : EIATTR_KPARAM_INFO
	.align		4
.L_168:
        /*0008*/ 	.byte	0x04, 0x17
        /*000a*/ 	.short	(.L_170 - .L_169)
.L_169:
        /*000c*/ 	.word	0x00000000
        /*0010*/ 	.short	0x0002
        /*0012*/ 	.short	0x0010
        /*0014*/ 	.byte	0x00, 0xf0, 0x11, 0x00


	//----- nvinfo : EIATTR_KPARAM_INFO
	.align		4
.L_170:
        /*0018*/ 	.byte	0x04, 0x17
        /*001a*/ 	.short	(.L_172 - .L_171)
.L_171:
        /*001c*/ 	.word	0x00000000
        /*0020*/ 	.short	0x0001
        /*0022*/ 	.short	0x0008
        /*0024*/ 	.byte	0x00, 0xf5, 0x21, 0x00


	//----- nvinfo : EIATTR_KPARAM_INFO
	.align		4
.L_172:
        /*0028*/ 	.byte	0x04, 0x17
        /*002a*/ 	.short	(.L_174 - .L_173)
.L_173:
        /*002c*/ 	.word	0x00000000
        /*0030*/ 	.short	0x0000
        /*0032*/ 	.short	0x0000
        /*0034*/ 	.byte	0x00, 0xf5, 0x21, 0x00


	//----- nvinfo : EIATTR_SPARSE_MMA_MASK
	.align		4
.L_174:
        /*0038*/ 	.byte	0x03, 0x50
        /*003a*/ 	.short	0x0000


	//----- nvinfo : EIATTR_MAXREG_COUNT
	.align		4
        /*003c*/ 	.byte	0x03, 0x1b
        /*003e*/ 	.short	0x00ff


	//----- nvinfo : EIATTR_NUM_BARRIERS
	.align		4
        /*0040*/ 	.byte	0x02, 0x4c
        /*0042*/ 	.byte	0x01
	.zero		1


	//----- nvinfo : EIATTR_MERCURY_ISA_VERSION
	.align		4
        /*0044*/ 	.byte	0x03, 0x5f
        /*0046*/ 	.short	0x0101


	//----- nvinfo : EIATTR_VRC_CTA_INIT_COUNT
	.align		4
        /*0048*/ 	.byte	0x02, 0x4a
	.zero		1
	.zero		1


	//----- nvinfo : EIATTR_EXIT_INSTR_OFFSETS
	.align		4
        /*004c*/ 	.byte	0x04, 0x1c
        /*004e*/ 	.short	(.L_176 - .L_175)


	//   ....[0]....
.L_175:
        /*0050*/ 	.word	0x000000c0


	//   ....[1]....
        /*0054*/ 	.word	0x00000230


	//----- nvinfo : EIATTR_CBANK_PARAM_SIZE
	.align		4
.L_176:
        /*0058*/ 	.byte	0x03, 0x19
        /*005a*/ 	.short	0x0014


	//----- nvinfo : EIATTR_PARAM_CBANK
	.align		4
        /*005c*/ 	.byte	0x04, 0x0a
        /*005e*/ 	.short	(.L_178 - .L_177)
	.align		4
.L_177:
        /*0060*/ 	.word	index@(.nv.constant0._Z10scanKernelPKiPii)
        /*0064*/ 	.short	0x0380
        /*0066*/ 	.short	0x0014


	//----- nvinfo : EIATTR_SW_WAR
	.align		4
.L_178:
        /*0068*/ 	.byte	0x04, 0x36
        /*006a*/ 	.short	(.L_180 - .L_179)
.L_179:
        /*006c*/ 	.word	0x00000008
.L_180:


//--------------------- .nv.callgraph             --------------------------
	.section	.nv.callgraph,"",@"SHT_CUDA_CALLGRAPH"
	.align	4
	.sectionentsize	8
	.align		4
        /*0000*/ 	.word	0x00000000
	.align		4
        /*0004*/ 	.word	0xffffffff
	.align		4
        /*0008*/ 	.word	0x00000000
	.align		4
        /*000c*/ 	.word	0xfffffffe
	.align		4
        /*0010*/ 	.word	0x00000000
	.align		4
        /*0014*/ 	.word	0xfffffffd
	.align		4
        /*0018*/ 	.word	0x00000000
	.align		4
        /*001c*/ 	.word	0xfffffffc


//--------------------- .nv.constant4             --------------------------
	.section	.nv.constant4,"a",@progbits
	.align	8
	.align		8
.nv.constant4:
        /*0000*/ 	.dword	_ZN34_INTERNAL_0e39fb64_4_k_cu_ca08df9a4cuda3std3__45__cpo5beginE
	.align		8
        /*0008*/ 	.dword	_ZN34_INTERNAL_0e39fb64_4_k_cu_ca08df9a4cuda3std3__45__cpo3endE
	.align		8
        /*0010*/ 	.dword	_ZN34_INTERNAL_0e39fb64_4_k_cu_ca08df9a4cuda3std3__45__cpo6cbeginE
	.align		8
        /*0018*/ 	.dword	_ZN34_INTERNAL_0e39fb64_4_k_cu_ca08df9a4cuda3std3__45__cpo4cendE
	.align		8
        /*0020*/ 	.dword	_ZN34_INTERNAL_0e39fb64_4_k_cu_ca08df9a4cuda3std3__45__cpo6rbeginE
	.align		8
        /*0028*/ 	.dword	_ZN34_INTERNAL_0e39fb64_4_k_cu_ca08df9a4cuda3std3__45__cpo4rendE
	.align		8
        /*0030*/ 	.dword	_ZN34_INTERNAL_0e39fb64_4_k_cu_ca08df9a4cuda3std3__45__cpo7crbeginE
	.align		8
        /*0038*/ 	.dword	_ZN34_INTERNAL_0e39fb64_4_k_cu_ca08df9a4cuda3std3__45__cpo5crendE
	.align		8
        /*0040*/ 	.dword	_ZN34_INTERNAL_0e39fb64_4_k_cu_ca08df9a4cuda3std3__436_GLOBAL__N__0e39fb64_4_k_cu_ca08df9a6ignoreE
	.align		8
        /*0048*/ 	.dword	_ZN34_INTERNAL_0e39fb64_4_k_cu_ca08df9a4cuda3std3__419piecewise_constructE
	.align		8
        /*0050*/ 	.dword	_ZN34_INTERNAL_0e39fb64_4_k_cu_ca08df9a4cuda3std3__48in_placeE
	.align		8
        /*0058*/ 	.dword	_ZN34_INTERNAL_0e39fb64_4_k_cu_ca08df9a4cuda3std3__420unreachable_sentinelE
	.align		8
        /*0060*/ 	.dword	_ZN34_INTERNAL_0e39fb64_4_k_cu_ca08df9a4cuda3std3__47nulloptE
	.align		8
        /*0068*/ 	.dword	_ZN34_INTERNAL_0e39fb64_4_k_cu_ca08df9a4cuda3std3__48unexpectE
	.align		8
        /*0070*/ 	.dword	_ZN34_INTERNAL_0e39fb64_4_k_cu_ca08df9a4cuda3std6ranges3__45__cpo4swapE
	.align		8
        /*0078*/ 	.dword	_ZN34_INTERNAL_0e39fb64_4_k_cu_ca08df9a4cuda3std6ranges3__45__cpo9iter_moveE
	.align		8
        /*0080*/ 	.dword	_ZN34_INTERNAL_0e39fb64_4_k_cu_ca08df9a4cuda3std6ranges3__45__cpo5beginE
	.align		8
        /*0088*/ 	.dword	_ZN34_INTERNAL_0e39fb64_4_k_cu_ca08df9a4cuda3std6ranges3__45__cpo3endE
	.align		8
        /*0090*/ 	.dword	_ZN34_INTERNAL_0e39fb64_4_k_cu_ca08df9a4cuda3std6ranges3__45__cpo6cbeginE
	.align		8
        /*0098*/ 	.dword	_ZN34_INTERNAL_0e39fb64_4_k_cu_ca08df9a4cuda3std6ranges3__45__cpo4cendE
	.align		8
        /*00a0*/ 	.dword	_ZN34_INTERNAL_0e39fb64_4_k_cu_ca08df9a4cuda3std6ranges3__45__cpo7advanceE
	.align		8
        /*00a8*/ 	.dword	_ZN34_INTERNAL_0e39fb64_4_k_cu_ca08df9a4cuda3std6ranges3__45__cpo9iter_swapE
	.align		8
        /*00b0*/ 	.dword	_ZN34_INTERNAL_0e39fb64_4_k_cu_ca08df9a4cuda3std6ranges3__45__cpo4nextE
	.align		8
        /*00b8*/ 	.dword	_ZN34_INTERNAL_0e39fb64_4_k_cu_ca08df9a4cuda3std6ranges3__45__cpo4prevE
	.align		8
        /*00c0*/ 	.dword	_ZN34_INTERNAL_0e39fb64_4_k_cu_ca08df9a4cuda3std6ranges3__45__cpo4dataE
	.align		8
        /*00c8*/ 	.dword	_ZN34_INTERNAL_0e39fb64_4_k_cu_ca08df9a4cuda3std6ranges3__45__cpo5cdataE
	.align		8
        /*00d0*/ 	.dword	_ZN34_INTERNAL_0e39fb64_4_k_cu_ca08df9a4cuda3std6ranges3__45__cpo4sizeE
	.align		8
        /*00d8*/ 	.dword	_ZN34_INTERNAL_0e39fb64_4_k_cu_ca08df9a4cuda3std6ranges3__45__cpo5ssizeE
	.align		8
        /*00e0*/ 	.dword	_ZN34_INTERNAL_0e39fb64_4_k_cu_ca08df9a4cuda3std6ranges3__45__cpo8distanceE
	.align		8
        /*00e8*/ 	.dword	_ZN34_INTERNAL_0e39fb64_4_k_cu_ca08df9a6thrust24THRUST_300001_SM_1000_NS8cuda_cub3parE
	.align		8
        /*00f0*/ 	.dword	_ZN34_INTERNAL_0e39fb64_4_k_cu_ca08df9a6thrust24THRUST_300001_SM_1000_NS8cuda_cub10par_nosyncE
	.align		8
        /*00f8*/ 	.dword	_ZN34_INTERNAL_0e39fb64_4_k_cu_ca08df9a6thrust24THRUST_300001_SM_1000_NS6system6detail10sequential3seqE
	.align		8
        /*0100*/ 	.dword	_ZN34_INTERNAL_0e39fb64_4_k_cu_ca08df9a6thrust24THRUST_300001_SM_1000_NS12placeholders2_1E
	.align		8
        /*0108*/ 	.dword	_ZN34_INTERNAL_0e39fb64_4_k_cu_ca08df9a6thrust24THRUST_300001_SM_1000_NS12placeholders2_2E
	.align		8
        /*0110*/ 	.dword	_ZN34_INTERNAL_0e39fb64_4_k_cu_ca08df9a6thrust24THRUST_300001_SM_1000_NS12placeholders2_3E
	.align		8
        /*0118*/ 	.dword	_ZN34_INTERNAL_0e39fb64_4_k_cu_ca08df9a6thrust24THRUST_300001_SM_1000_NS12placeholders2_4E
	.align		8
        /*0120*/ 	.dword	_ZN34_INTERNAL_0e39fb64_4_k_cu_ca08df9a6thrust24THRUST_300001_SM_1000_NS12placeholders2_5E
	.align		8
        /*0128*/ 	.dword	_ZN34_INTERNAL_0e39fb64_4_k_cu_ca08df9a6thrust24THRUST_300001_SM_1000_NS12placeholders2_6E
	.align		8
        /*0130*/ 	.dword	_ZN34_INTERNAL_0e39fb64_4_k_cu_ca08df9a6thrust24THRUST_300001_SM_1000_NS12placeholders2_7E
	.align		8
        /*0138*/ 	.dword	_ZN34_INTERNAL_0e39fb64_4_k_cu_ca08df9a6thrust24THRUST_300001_SM_1000_NS12placeholders2_8E
	.align		8
        /*0140*/ 	.dword	_ZN34_INTERNAL_0e39fb64_4_k_cu_ca08df9a6thrust24THRUST_300001_SM_1000_NS12placeholders2_9E
	.align		8
        /*0148*/ 	.dword	_ZN34_INTERNAL_0e39fb64_4_k_cu_ca08df9a6thrust24THRUST_300001_SM_1000_NS12placeholders3_10E
	.align		8
        /*0150*/ 	.dword	_ZN34_INTERNAL_0e39fb64_4_k_cu_ca08df9a6thrust24THRUST_300001_SM_1000_NS3seqE


//--------------------- .text._ZN3cub18CUB_300001_SM_10006detail11EmptyKernelIvEEvv --------------------------
	.section	.text._ZN3cub18CUB_300001_SM_10006detail11EmptyKernelIvEEvv,"ax",@progbits
	.align	128
        .global         _ZN3cub18CUB_300001_SM_10006detail11EmptyKernelIvEEvv
        .type           _ZN3cub18CUB_300001_SM_10006detail11EmptyKernelIvEEvv,@function
        .size           _ZN3cub18CUB_300001_SM_10006detail11EmptyKernelIvEEvv,(.L_x_13 - _ZN3cub18CUB_300001_SM_10006detail11EmptyKernelIvEEvv)
        .other          _ZN3cub18CUB_300001_SM_10006detail11EmptyKernelIvEEvv,@"STO_CUDA_ENTRY STV_DEFAULT"
_ZN3cub18CUB_300001_SM_10006detail11EmptyKernelIvEEvv:
.text._ZN3cub18CUB_300001_SM_10006detail11EmptyKernelIvEEvv:
[----:B------:R-:W-:Y:S01]  /*0000*/  LDC R1, c[0x0][0x37c] ;  /* 0x0000df00ff017b82 */ /* 0x000fe20000000800 */
[----:B------:R-:W-:Y:S05]  /*0010*/  EXIT ;  /* 0x000000000000794d */ /* 0x000fea0003800000 */
.L_x_0:
[----:B------:R-:W-:-:S00]  /*0020*/  BRA `(.L_x_0) ;  /* 0xfffffffc00fc7947 */ /* 0x000fc0000383ffff */
[----:B------:R-:W-:-:S00]  /*0030*/  NOP ;  /* 0x0000000000007918 */ /* 0x000fc00000000000 */
        /* <DEDUP_REMOVED lines=12> */
.L_x_13:


//--------------------- .text._Z10getScatterPiS_S_iS_ --------------------------
	.section	.text._Z10getScatterPiS_S_iS_,"ax",@progbits
	.align	128
        .global         _Z10getScatterPiS_S_iS_
        .type           _Z10getScatterPiS_S_iS_,@function
        .size           _Z10getScatterPiS_S_iS_,(.L_x_14 - _Z10getScatterPiS_S_iS_)
        .other          _Z10getScatterPiS_S_iS_,@"STO_CUDA_ENTRY STV_DEFAULT"
_Z10getScatterPiS_S_iS_:
.text._Z10getScatterPiS_S_iS_:
[----:B------:R-:W-:Y:S08]  /*0000*/  LDC R1, c[0x0][0x37c] ;  /* 0x0000df00ff017b82 */ /* 0x000ff00000000800 */
[----:B------:R-:W0:Y:S01]  /*0010*/  LDC R8, c[0x0][0x398] ;  /* 0x0000e600ff087b82 */ /* 0x000e220000000800 */
[----:B------:R-:W1:Y:S07]  /*0020*/  LDCU.64 UR4, c[0x0][0x358] ;  /* 0x00006b00ff0477ac */ /* 0x000e6e0008000a00 */
[----:B------:R-:W0:Y:S01]  /*0030*/  LDC.64 R10, c[0x0][0x388] ;  /* 0x0000e200ff0a7b82 */ /* 0x000e220000000a00 */
[----:B------:R-:W2:Y:S07]  /*0040*/  S2R R0, SR_TID.X ;  /* 0x0000000000007919 */ /* 0x000eae0000002100 */
[----:B------:R-:W2:Y:S08]  /*0050*/  S2UR UR6, SR_CTAID.X ;  /* 0x00000000000679c3 */ /* 0x000eb00000002500 */
[----:B------:R-:W2:Y:S01]  /*0060*/  LDC R13, c[0x0][0x360] ;  /* 0x0000d800ff0d7b82 */ /* 0x000ea20000000800 */
[----:B0-----:R-:W-:-:S07]  /*0070*/  IMAD.WIDE R4, R8, 0x4, R10 ;  /* 0x0000000408047825 */ /* 0x001fce00078e020a */
[----:B------:R-:W0:Y:S01]  /*0080*/  LDC.64 R2, c[0x0][0x390] ;  /* 0x0000e400ff027b82 */ /* 0x000e220000000a00 */
[----:B-1----:R-:W3:Y:S07]  /*0090*/  LDG.E R5, desc[UR4][R4.64+-0x4] ;  /* 0xfffffc0404057981 */ /* 0x002eee000c1e1900 */
[----:B------:R-:W3:Y:S01]  /*00a0*/  LDC.64 R6, c[0x0][0x3a0] ;  /* 0x0000e800ff067b82 */ /* 0x000ee20000000a00 */
[----:B--2---:R-:W-:-:S05]  /*00b0*/  IMAD R13, R13, UR6, R0 ;  /* 0x000000060d0d7c24 */ /* 0x004fca000f8e0200 */
[C---:B------:R-:W-:Y:S01]  /*00c0*/  ISETP.GE.AND P0, PT, R13.reuse, R8, PT ;  /* 0x000000080d00720c */ /* 0x040fe20003f06270 */
[----:B0-----:R-:W-:Y:S01]  /*00d0*/  IMAD.WIDE R8, R13, 0x4, R2 ;  /* 0x000000040d087825 */ /* 0x001fe200078e0202 */
[----:B---3--:R0:W-:Y:S04]  /*00e0*/  STG.E desc[UR4][R6.64], R5 ;  /* 0x0000000506007986 */ /* 0x0081e8000c101904 */
[----:B------:R0:W-:Y:S07]  /*00f0*/  STG.E desc[UR4][R8.64], RZ ;  /* 0x000000ff08007986 */ /* 0x0001ee000c101904 */
[----:B------:R-:W-:Y:S05]  /*0100*/  @P0 EXIT ;  /* 0x000000000000094d */ /* 0x000fea0003800000 */
[----:B------:R-:W-:-:S13]  /*0110*/  ISETP.NE.AND P0, PT, R13, RZ, PT ;  /* 0x000000ff0d00720c */ /* 0x000fda0003f05270 */
[----:B------:R-:W-:Y:S05]  /*0120*/  @P0 BRA `(.L_x_1) ;  /* 0x00000000001c0947 */ /* 0x000fea0003800000 */
[----:B------:R-:W0:Y:S02]  /*0130*/  LDC.64 R2, c[0x0][0x380] ;  /* 0x0000e000ff027b82 */ /* 0x000e240000000a00 */
[----:B0-----:R-:W2:Y:S02]  /*0140*/  LDG.E R5, desc[UR4][R2.64] ;  /* 0x0000000402057981 */ /* 0x001ea4000c1e1900 */
[----:B--2---:R-:W-:-:S13]  /*0150*/  ISETP.GE.AND P0, PT, R5, 0x1, PT ;  /* 0x000000010500780c */ /* 0x004fda0003f06270 */
[----:B------:R-:W-:Y:S05]  /*0160*/  @!P0 EXIT ;  /* 0x000000000000894d */ /* 0x000fea0003800000 */
[----:B------:R-:W0:Y:S02]  /*0170*/  LDC.64 R2, c[0x0][0x390] ;  /* 0x0000e400ff027b82 */ /* 0x000e240000000a00 */
[----:B0-----:R-:W-:Y:S01]  /*0180*/  STG.E desc[UR4][R2.64], R5 ;  /* 0x0000000502007986 */ /* 0x001fe2000c101904 */
[----:B------:R-:W-:Y:S05]  /*0190*/  EXIT ;  /* 0x000000000000794d */ /* 0x000fea0003800000 */
.L_x_1:
[----:B------:R-:W-:-:S13]  /*01a0*/  ISETP.GE.AND P0, PT, R13, 0x1, PT ;  /* 0x000000010d00780c */ /* 0x000fda0003f06270 */
[----:B------:R-:W-:Y:S05]  /*01b0*/  @!P0 EXIT ;  /* 0x000000000000894d */ /* 0x000fea0003800000 */
[C---:B0-----:R-:W-:Y:S01]  /*01c0*/  IADD3 R7, PT, PT, R13.reuse, -0x1, RZ ;  /* 0xffffffff0d077810 */ /* 0x041fe20007ffe0ff */
[----:B------:R-:W-:-:S04]  /*01d0*/  IMAD.WIDE.U32 R4, R13, 0x4, R10 ;  /* 0x000000040d047825 */ /* 0x000fc800078e000a */
[----:B------:R-:W-:Y:S01]  /*01e0*/  IMAD.WIDE.U32 R6, R7, 0x4, R10 ;  /* 0x0000000407067825 */ /* 0x000fe200078e000a */
[----:B------:R-:W2:Y:S05]  /*01f0*/  LDG.E R9, desc[UR4][R4.64] ;  /* 0x0000000404097981 */ /* 0x000eaa000c1e1900 */
[----:B------:R-:W2:Y:S02]  /*0200*/  LDG.E R6, desc[UR4][R6.64] ;  /* 0x0000000406067981 */ /* 0x000ea4000c1e1900 */
[----:B--2---:R-:W-:-:S13]  /*0210*/  ISETP.GT.AND P0, PT, R9, R6, PT ;  /* 0x000000060900720c */ /* 0x004fda0003f04270 */
[----:B------:R-:W-:Y:S05]  /*0220*/  @!P0 EXIT ;  /* 0x000000000000894d */ /* 0x000fea0003800000 */
[----:B------:R-:W0:Y:S02]  /*0230*/  LDC.64 R4, c[0x0][0x380] ;  /* 0x0000e000ff047b82 */ /* 0x000e240000000a00 */
[----:B0-----:R-:W-:-:S06]  /*0240*/  IMAD.WIDE.U32 R4, R13, 0x4, R4 ;  /* 0x000000040d047825 */ /* 0x001fcc00078e0004 */
[----:B------:R-:W2:Y:S01]  /*0250*/  LDG.E R5, desc[UR4][R4.64] ;  /* 0x0000000404057981 */ /* 0x000ea2000c1e1900 */
[----:B------:R-:W-:-:S05]  /*0260*/  IMAD.WIDE R2, R9, 0x4, R2 ;  /* 0x0000000409027825 */ /* 0x000fca00078e0202 */
[----:B--2---:R-:W-:Y:S01]  /*0270*/  STG.E desc[UR4][R2.64+-0x4], R5 ;  /* 0xfffffc0502007986 */ /* 0x004fe2000c101904 */
[----:B------:R-:W-:Y:S05]  /*0280*/  EXIT ;  /* 0x000000000000794d */ /* 0x000fea0003800000 */
.L_x_2:
        /* <DEDUP_REMOVED lines=15> */
.L_x_14:


//--------------------- .text._Z12toFlagKernelPiS_i --------------------------
	.section	.text._Z12toFlagKernelPiS_i,"ax",@progbits
	.align	128
        .global         _Z12toFlagKernelPiS_i
        .type           _Z12toFlagKernelPiS_i,@function
        .size           _Z12toFlagKernelPiS_i,(.L_x_15 - _Z12toFlagKernelPiS_i)
        .other          _Z12toFlagKernelPiS_i,@"STO_CUDA_ENTRY STV_DEFAULT"
_Z12toFlagKernelPiS_i:
.text._Z12toFlagKernelPiS_i:
[----:B------:R-:W-:Y:S01]  /*0000*/  LDC R1, c[0x0][0x37c] ;  /* 0x0000df00ff017b82 */ /* 0x000fe20000000800 */
[----:B------:R-:W0:Y:S07]  /*0010*/  S2R R0, SR_TID.X ;  /* 0x0000000000007919 */ /* 0x000e2e0000002100 */
[----:B------:R-:W0:Y:S01]  /*0020*/  S2UR UR4, SR_CTAID.X ;  /* 0x00000000000479c3 */ /* 0x000e220000002500 */
[----:B------:R-:W1:Y:S07]  /*0030*/  LDCU UR5, c[0x0][0x390] ;  /* 0x00007200ff0577ac */ /* 0x000e6e0008000800 */
[----:B------:R-:W0:Y:S02]  /*0040*/  LDC R7, c[0x0][0x360] ;  /* 0x0000d800ff077b82 */ /* 0x000e240000000800 */
[----:B0-----:R-:W-:-:S05]  /*0050*/  IMAD R7, R7, UR4, R0 ;  /* 0x0000000407077c24 */ /* 0x001fca000f8e0200 */
[----:B-1----:R-:W-:-:S13]  /*0060*/  ISETP.GE.AND P0, PT, R7, UR5, PT ;  /* 0x0000000507007c0c */ /* 0x002fda000bf06270 */
[----:B------:R-:W-:Y:S05]  /*0070*/  @P0 EXIT ;  /* 0x000000000000094d */ /* 0x000fea0003800000 */
[----:B------:R-:W0:Y:S01]  /*0080*/  LDC.64 R2, c[0x0][0x380] ;  /* 0x0000e000ff027b82 */ /* 0x000e220000000a00 */
[----:B------:R-:W1:Y:S01]  /*0090*/  LDCU.64 UR4, c[0x0][0x358] ;  /* 0x00006b00ff0477ac */ /* 0x000e620008000a00 */
[----:B0-----:R-:W-:-:S06]  /*00a0*/  IMAD.WIDE R2, R7, 0x4, R2 ;  /* 0x0000000407027825 */ /* 0x001fcc00078e0202 */
[----:B-1----:R-:W2:Y:S02]  /*00b0*/  LDG.E R2, desc[UR4][R2.64] ;  /* 0x0000000402027981 */ /* 0x002ea4000c1e1900 */
[----:B--2---:R-:W-:-:S13]  /*00c0*/  ISETP.GE.AND P0, PT, R2, 0x1, PT ;  /* 0x000000010200780c */ /* 0x004fda0003f06270 */
[----:B------:R-:W0:Y:S01]  /*00d0*/  @P0 LDC.64 R4, c[0x0][0x388] ;  /* 0x0000e200ff040b82 */ /* 0x000e220000000a00 */
[----:B------:R-:W-:Y:S01]  /*00e0*/  @P0 MOV R9, 0x1 ;  /* 0x0000000100090802 */ /* 0x000fe20000000f00 */
[----:B0-----:R-:W-:-:S05]  /*00f0*/  @P0 IMAD.WIDE R4, R7, 0x4, R4 ;  /* 0x0000000407040825 */ /* 0x001fca00078e0204 */
[----:B------:R0:W-:Y:S01]  /*0100*/  @P0 STG.E desc[UR4][R4.64], R9 ;  /* 0x0000000904000986 */ /* 0x0001e2000c101904 */
[----:B------:R-:W-:Y:S05]  /*0110*/  @P0 EXIT ;  /* 0x000000000000094d */ /* 0x000fea0003800000 */
[----:B------:R-:W1:Y:S02]  /*0120*/  LDC.64 R2, c[0x0][0x388] ;  /* 0x0000e200ff027b82 */ /* 0x000e640000000a00 */
[----:B-1----:R-:W-:-:S05]  /*0130*/  IMAD.WIDE R2, R7, 0x4, R2 ;  /* 0x0000000407027825 */ /* 0x002fca00078e0202 */
[----:B------:R-:W-:Y:S01]  /*0140*/  STG.E desc[UR4][R2.64], RZ ;  /* 0x000000ff02007986 */ /* 0x000fe2000c101904 */
[----:B------:R-:W-:Y:S05]  /*0150*/  EXIT ;  /* 0x000000000000794d */ /* 0x000fea0003800000 */
.L_x_3:
        /* <DEDUP_REMOVED lines=10> */
.L_x_15:


//--------------------- .text._Z10prefix_addPiS_  --------------------------
	.section	.text._Z10prefix_addPiS_,"ax",@progbits
	.align	128
        .global         _Z10prefix_addPiS_
        .type           _Z10prefix_addPiS_,@function
        .size           _Z10prefix_addPiS_,(.L_x_16 - _Z10prefix_addPiS_)
        .other          _Z10prefix_addPiS_,@"STO_CUDA_ENTRY STV_DEFAULT"
_Z10prefix_addPiS_:
.text._Z10prefix_addPiS_:
[----:B------:R-:W-:Y:S01]  /*0000*/  LDC R1, c[0x0][0x37c] ;  /* 0x0000df00ff017b82 */ /* 0x000fe20000000800 */
[----:B------:R-:W0:Y:S02]  /*0010*/  S2R R9, SR_CTAID.X ;  /* 0x0000000000097919 */ /* 0x000e240000002500 */
[----:B0-----:R-:W-:-:S13]  /*0020*/  ISETP.NE.AND P0, PT, R9, RZ, PT ;  /* 0x000000ff0900720c */ /* 0x001fda0003f05270 */
[----:B------:R-:W-:Y:S05]  /*0030*/  @!P0 EXIT ;  /* 0x000000000000894d */ /* 0x000fea0003800000 */
[----:B------:R-:W0:Y:S01]  /*0040*/  S2R R0, SR_TID.X ;  /* 0x0000000000007919 */ /* 0x000e220000002100 */
[----:B------:R-:W1:Y:S01]  /*0050*/  LDC.64 R2, c[0x0][0x380] ;  /* 0x0000e000ff027b82 */ /* 0x000e620000000a00 */
[----:B------:R-:W0:Y:S01]  /*0060*/  LDCU UR6, c[0x0][0x360] ;  /* 0x00006c00ff0677ac */ /* 0x000e220008000800 */
[----:B------:R-:W-:Y:S01]  /*0070*/  IADD3 R7, PT, PT, R9, -0x1, RZ ;  /* 0xffffffff09077810 */ /* 0x000fe20007ffe0ff */
[----:B------:R-:W2:Y:S05]  /*0080*/  LDCU.64 UR4, c[0x0][0x358] ;  /* 0x00006b00ff0477ac */ /* 0x000eaa0008000a00 */
[----:B------:R-:W3:Y:S01]  /*0090*/  LDC.64 R4, c[0x0][0x388] ;  /* 0x0000e200ff047b82 */ /* 0x000ee20000000a00 */
[----:B-1----:R-:W-:-:S06]  /*00a0*/  IMAD.WIDE.U32 R2, R7, 0x4, R2 ;  /* 0x0000000407027825 */ /* 0x002fcc00078e0002 */
[----:B--2---:R-:W2:Y:S01]  /*00b0*/  LDG.E R2, desc[UR4][R2.64] ;  /* 0x0000000402027981 */ /* 0x004ea2000c1e1900 */
[----:B0-----:R-:W-:-:S04]  /*00c0*/  IMAD R9, R9, UR6, R0 ;  /* 0x0000000609097c24 */ /* 0x001fc8000f8e0200 */
[----:B---3--:R-:W-:-:S05]  /*00d0*/  IMAD.WIDE R4, R9, 0x4, R4 ;  /* 0x0000000409047825 */ /* 0x008fca00078e0204 */
[----:B------:R-:W2:Y:S02]  /*00e0*/  LDG.E R7, desc[UR4][R4.64] ;  /* 0x0000000404077981 */ /* 0x000ea4000c1e1900 */
[----:B--2---:R-:W-:-:S05]  /*00f0*/  IADD3 R7, PT, PT, R2, R7, RZ ;  /* 0x0000000702077210 */ /* 0x004fca0007ffe0ff */
[----:B------:R-:W-:Y:S01]  /*0100*/  STG.E desc[UR4][R4.64], R7 ;  /* 0x0000000704007986 */ /* 0x000fe2000c101904 */
[----:B------:R-:W-:Y:S05]  /*0110*/  EXIT ;  /* 0x000000000000794d */ /* 0x000fea0003800000 */
.L_x_4:
        /* <DEDUP_REMOVED lines=14> */
.L_x_16:


//--------------------- .text._Z21scanKernel_multiblockPiS_S_i --------------------------
	.section	.text._Z21scanKernel_multiblockPiS_S_i,"ax",@progbits
	.align	128
        .global         _Z21scanKernel_multiblockPiS_S_i
        .type           _Z21scanKernel_multiblockPiS_S_i,@function
        .size           _Z21scanKernel_multiblockPiS_S_i,(.L_x_17 - _Z21scanKernel_multiblockPiS_S_i)
        .other          _Z21scanKernel_multiblockPiS_S_i,@"STO_CUDA_ENTRY STV_DEFAULT"
_Z21scanKernel_multiblockPiS_S_i:
.text._Z21scanKernel_multiblockPiS_S_i:
[----:B------:R-:W-:Y:S01]  /*0000*/  LDC R1, c[0x0][0x37c] ;  /* 0x0000df00ff017b82 */ /* 0x000fe20000000800 */
[----:B------:R-:W0:Y:S01]  /*0010*/  S2R R0, SR_CTAID.X ;  /* 0x0000000000007919 */ /* 0x000e220000002500 */
[----:B------:R-:W0:Y:S06]  /*0020*/  LDCU UR4, c[0x0][0x360] ;  /* 0x00006c00ff0477ac */ /* 0x000e2c0008000800 */
[----:B------:R-:W1:Y:S01]  /*0030*/  LDC.64 R2, c[0x0][0x380] ;  /* 0x0000e000ff027b82 */ /* 0x000e620000000a00 */
[----:B------:R-:W2:Y:S01]  /*0040*/  S2R R11, SR_TID.X ;  /* 0x00000000000b7919 */ /* 0x000ea20000002100 */
[----:B------:R-:W3:Y:S06]  /*0050*/  LDCU.64 UR6, c[0x0][0x358] ;  /* 0x00006b00ff0677ac */ /* 0x000eec0008000a00 */
[----:B------:R-:W4:Y:S08]  /*0060*/  S2UR UR5, SR_CgaCtaId ;  /* 0x00000000000579c3 */ /* 0x000f300000008800 */
[----:B------:R-:W5:Y:S01]  /*0070*/  LDC R8, c[0x0][0x398] ;  /* 0x0000e600ff087b82 */ /* 0x000f620000000800 */
[----:B0-----:R-:W-:-:S04]  /*0080*/  IMAD R6, R0, UR4, RZ ;  /* 0x0000000400067c24 */ /* 0x001fc8000f8e02ff */
[----:B--2---:R-:W-:-:S04]  /*0090*/  IMAD.IADD R7, R6, 0x1, R11 ;  /* 0x0000000106077824 */ /* 0x004fc800078e020b */
[----:B-1----:R-:W-:-:S06]  /*00a0*/  IMAD.WIDE R2, R7, 0x4, R2 ;  /* 0x0000000407027825 */ /* 0x002fcc00078e0202 */
[----:B---3--:R-:W2:Y:S01]  /*00b0*/  LDG.E R2, desc[UR6][R2.64] ;  /* 0x0000000602027981 */ /* 0x008ea2000c1e1900 */
[----:B------:R-:W-:Y:S01]  /*00c0*/  UMOV UR4, 0x400 ;  /* 0x0000040000047882 */ /* 0x000fe20000000000 */
[----:B-----5:R-:W-:Y:S01]  /*00d0*/  ISETP.GE.U32.AND P0, PT, R8, 0x2, PT ;  /* 0x000000020800780c */ /* 0x020fe20003f06070 */
[----:B----4-:R-:W-:-:S06]  /*00e0*/  ULEA UR5, UR5, UR4, 0x18 ;  /* 0x0000000405057291 */ /* 0x010fcc000f8ec0ff */
[----:B------:R-:W-:-:S05]  /*00f0*/  LEA R5, R11, UR5, 0x2 ;  /* 0x000000050b057c11 */ /* 0x000fca000f8e10ff */
[----:B------:R-:W-:Y:S01]  /*0100*/  IMAD R9, R8, 0x4, R5 ;  /* 0x0000000408097824 */ /* 0x000fe200078e0205 */
[----:B--2---:R0:W-:Y:S04]  /*0110*/  STS [R5], R2 ;  /* 0x0000000205007388 */ /* 0x0041e80000000800 */
[----:B------:R0:W-:Y:S01]  /*0120*/  STS [R9], R2 ;  /* 0x0000000209007388 */ /* 0x0001e20000000800 */
[----:B------:R-:W-:Y:S06]  /*0130*/  BAR.SYNC.DEFER_BLOCKING 0x0 ;  /* 0x0000000000007b1d */ /* 0x000fec0000010000 */
[----:B------:R-:W-:Y:S05]  /*0140*/  @!P0 BRA `(.L_x_5) ;  /* 0x0000000000588947 */ /* 0x000fea0003800000 */
[----:B------:R-:W1:Y:S01]  /*0150*/  LDC R10, c[0x0][0x398] ;  /* 0x0000e600ff0a7b82 */ /* 0x000e620000000800 */
[----:B0-----:R-:W-:Y:S01]  /*0160*/  SHF.R.S32.HI R5, RZ, 0x1f, R8 ;  /* 0x0000001fff057819 */ /* 0x001fe20000011408 */
[----:B------:R-:W-:Y:S01]  /*0170*/  UMOV UR8, 0x1 ;  /* 0x0000000100087882 */ /* 0x000fe20000000000 */
[----:B------:R-:W-:Y:S01]  /*0180*/  IADD3 R13, PT, PT, R11, R8, RZ ;  /* 0x000000080b0d7210 */ /* 0x000fe20007ffe0ff */
[----:B------:R-:W-:-:S06]  /*0190*/  UMOV UR4, URZ ;  /* 0x000000ff00047c82 */ /* 0x000fcc0008000000 */
.L_x_6:
[----:B------:R-:W-:Y:S01]  /*01a0*/  IMAD.U32 R2, RZ, RZ, UR4 ;  /* 0x00000004ff027e24 */ /* 0x000fe2000f8e00ff */
[----:B------:R-:W-:Y:S01]  /*01b0*/  ISETP.LT.U32.AND P0, PT, R11, UR8, PT ;  /* 0x000000080b007c0c */ /* 0x000fe2000bf01070 */
[----:B------:R-:W-:Y:S01]  /*01c0*/  USHF.L.U64.HI UR4, UR8, 0x1, UR4 ;  /* 0x0000000108047899 */ /* 0x000fe20008010204 */
[----:B-1----:R-:W-:Y:S02]  /*01d0*/  IMAD.MOV.U32 R8, RZ, RZ, R10 ;  /* 0x000000ffff087224 */ /* 0x002fe400078e000a */
[----:B------:R-:W-:-:S03]  /*01e0*/  ISETP.GT.U32.AND.EX P0, PT, R2, RZ, PT, P0 ;  /* 0x000000ff0200720c */ /* 0x000fc60003f04100 */
[----:B------:R-:W-:-:S10]  /*01f0*/  MOV R12, UR4 ;  /* 0x00000004000c7c02 */ /* 0x000fd40008000f00 */
[----:B------:R-:W-:Y:S01]  /*0200*/  @!P0 VIADD R2, R13, -UR8 ;  /* 0x800000080d028c36 */ /* 0x000fe20008000000 */
[----:B------:R-:W-:Y:S01]  /*0210*/  @!P0 LDS R3, [R9] ;  /* 0x0000000009038984 */ /* 0x000fe20000000800 */
[----:B------:R-:W-:-:S03]  /*0220*/  USHF.L.U32 UR8, UR8, 0x1, URZ ;  /* 0x0000000108087899 */ /* 0x000fc600080006ff */
[----:B------:R-:W-:-:S06]  /*0230*/  @!P0 LEA R2, R2, UR5, 0x2 ;  /* 0x0000000502028c11 */ /* 0x000fcc000f8e10ff */
[----:B------:R-:W0:Y:S02]  /*0240*/  @!P0 LDS R2, [R2] ;  /* 0x0000000002028984 */ /* 0x000e240000000800 */
[----:B0-----:R-:W-:-:S05]  /*0250*/  @!P0 IADD3 R4, PT, PT, R2, R3, RZ ;  /* 0x0000000302048210 */ /* 0x001fca0007ffe0ff */
[----:B------:R2:W-:Y:S01]  /*0260*/  @!P0 STS [R9], R4 ;  /* 0x0000000409008388 */ /* 0x0005e20000000800 */
[----:B------:R-:W-:Y:S01]  /*0270*/  BAR.SYNC.DEFER_BLOCKING 0x0 ;  /* 0x0000000000007b1d */ /* 0x000fe20000010000 */
[----:B------:R-:W-:-:S04]  /*0280*/  ISETP.LE.U32.AND P0, PT, R8, UR8, PT ;  /* 0x0000000808007c0c */ /* 0x000fc8000bf03070 */
[----:B------:R-:W-:-:S13]  /*0290*/  ISETP.GE.U32.AND.EX P0, PT, R12, R5, PT, P0 ;  /* 0x000000050c00720c */ /* 0x000fda0003f06100 */
[----:B--2---:R-:W-:Y:S05]  /*02a0*/  @!P0 BRA `(.L_x_6) ;  /* 0xfffffffc00bc8947 */ /* 0x004fea000383ffff */
.L_x_5:
[----:B------:R-:W-:Y:S01]  /*02b0*/  ISETP.GE.AND P0, PT, R11, R8, PT ;  /* 0x000000080b00720c */ /* 0x000fe20003f06270 */
[----:B0-----:R-:W0:Y:S01]  /*02c0*/  LDC.64 R4, c[0x0][0x388] ;  /* 0x0000e200ff047b82 */ /* 0x001e220000000a00 */
[----:B------:R-:W-:-:S11]  /*02d0*/  IADD3 R11, PT, PT, R6, -0x1, R8 ;  /* 0xffffffff060b7810 */ /* 0x000fd60007ffe008 */
[----:B------:R-:W1:Y:S01]  /*02e0*/  @!P0 LDS R9, [R9] ;  /* 0x0000000009098984 */ /* 0x000e620000000800 */
[--C-:B0-----:R-:W-:Y:S02]  /*02f0*/  @!P0 IMAD.WIDE R2, R7, 0x4, R4.reuse ;  /* 0x0000000407028825 */ /* 0x101fe400078e0204 */
[----:B------:R-:W0:Y:S02]  /*0300*/  LDC.64 R6, c[0x0][0x390] ;  /* 0x0000e400ff067b82 */ /* 0x000e240000000a00 */
[----:B------:R-:W-:Y:S01]  /*0310*/  IMAD.WIDE.U32 R4, R11, 0x4, R4 ;  /* 0x000000040b047825 */ /* 0x000fe200078e0004 */
[----:B-1----:R-:W-:Y:S05]  /*0320*/  @!P0 STG.E desc[UR6][R2.64], R9 ;  /* 0x0000000902008986 */ /* 0x002fea000c101906 */
[----:B------:R-:W-:Y:S06]  /*0330*/  BAR.SYNC.DEFER_BLOCKING 0x0 ;  /* 0x0000000000007b1d */ /* 0x000fec0000010000 */
[----:B------:R-:W2:Y:S01]  /*0340*/  LDG.E R5, desc[UR6][R4.64] ;  /* 0x0000000604057981 */ /* 0x000ea2000c1e1900 */
[----:B0-----:R-:W-:-:S05]  /*0350*/  IMAD.WIDE.U32 R6, R0, 0x4, R6 ;  /* 0x0000000400067825 */ /* 0x001fca00078e0006 */
[----:B--2---:R-:W-:Y:S01]  /*0360*/  STG.E desc[UR6][R6.64], R5 ;  /* 0x0000000506007986 */ /* 0x004fe2000c101906 */
[----:B------:R-:W-:Y:S05]  /*0370*/  EXIT ;  /* 0x000000000000794d */ /* 0x000fea0003800000 */
.L_x_7:
        /* <DEDUP_REMOVED lines=16> */
.L_x_17:


//--------------------- .text._Z29scanKernel_shared_singleblockPKiPii --------------------------
	.section	.text._Z29scanKernel_shared_singleblockPKiPii,"ax",@progbits
	.align	128
        .global         _Z29scanKernel_shared_singleblockPKiPii
        .type           _Z29scanKernel_shared_singleblockPKiPii,@function
        .size           _Z29scanKernel_shared_singleblockPKiPii,(.L_x_18 - _Z29scanKernel_shared_singleblockPKiPii)
        .other          _Z29scanKernel_shared_singleblockPKiPii,@"STO_CUDA_ENTRY STV_DEFAULT"
_Z29scanKernel_shared_singleblockPKiPii:
.text._Z29scanKernel_shared_singleblockPKiPii:
[----:B------:R-:W-:Y:S01]  /*0000*/  LDC R1, c[0x0][0x37c] ;  /* 0x0000df00ff017b82 */ /* 0x000fe20000000800 */
[----:B------:R-:W0:Y:S07]  /*0010*/  S2R R9, SR_TID.X ;  /* 0x0000000000097919 */ /* 0x000e2e0000002100 */
[----:B------:R-:W0:Y:S01]  /*0020*/  LDC.64 R2, c[0x0][0x380] ;  /* 0x0000e000ff027b82 */ /* 0x000e220000000a00 */
[----:B------:R-:W1:Y:S07]  /*0030*/  LDCU.64 UR6, c[0x0][0x358] ;  /* 0x00006b00ff0677ac */ /* 0x000e6e0008000a00 */
[----:B------:R-:W2:Y:S08]  /*0040*/  S2UR UR5, SR_CgaCtaId ;  /* 0x00000000000579c3 */ /* 0x000eb00000008800 */
[----:B------:R-:W3:Y:S01]  /*0050*/  LDC R4, c[0x0][0x390] ;  /* 0x0000e400ff047b82 */ /* 0x000ee20000000800 */
[----:B0-----:R-:W-:-:S06]  /*0060*/  IMAD.WIDE.U32 R2, R9, 0x4, R2 ;  /* 0x0000000409027825 */ /* 0x001fcc00078e0002 */
[----:B-1----:R-:W4:Y:S01]  /*0070*/  LDG.E R2, desc[UR6][R2.64] ;  /* 0x0000000602027981 */ /* 0x002f22000c1e1900 */
[----:B------:R-:W-:Y:S02]  /*0080*/  UMOV UR4, 0x400 ;  /* 0x0000040000047882 */ /* 0x000fe40000000000 */
[----:B--2---:R-:W-:Y:S01]  /*0090*/  ULEA UR5, UR5, UR4, 0x18 ;  /* 0x0000000405057291 */ /* 0x004fe2000f8ec0ff */
[----:B---3--:R-:W-:-:S05]  /*00a0*/  ISETP.GE.U32.AND P0, PT, R4, 0x2, PT ;  /* 0x000000020400780c */ /* 0x008fca0003f06070 */
[----:B------:R-:W-:-:S05]  /*00b0*/  LEA R5, R9, UR5, 0x2 ;  /* 0x0000000509057c11 */ /* 0x000fca000f8e10ff */
[----:B------:R-:W-:Y:S01]  /*00c0*/  IMAD R7, R4, 0x4, R5 ;  /* 0x0000000404077824 */ /* 0x000fe200078e0205 */
[----:B----4-:R0:W-:Y:S04]  /*00d0*/  STS [R5], R2 ;  /* 0x0000000205007388 */ /* 0x0101e80000000800 */
[----:B------:R0:W-:Y:S01]  /*00e0*/  STS [R7], R2 ;  /* 0x0000000207007388 */ /* 0x0001e20000000800 */
[----:B------:R-:W-:Y:S06]  /*00f0*/  BAR.SYNC.DEFER_BLOCKING 0x0 ;  /* 0x0000000000007b1d */ /* 0x000fec0000010000 */
[----:B------:R-:W-:Y:S05]  /*0100*/  @!P0 BRA `(.L_x_8) ;  /* 0x0000000000548947 */ /* 0x000fea0003800000 */
[----:B------:R-:W1:Y:S01]  /*0110*/  LDC R6, c[0x0][0x390] ;  /* 0x0000e400ff067b82 */ /* 0x000e620000000800 */
[--C-:B0-----:R-:W-:Y:S01]  /*0120*/  IMAD.IADD R5, R9, 0x1, R4.reuse ;  /* 0x0000000109057824 */ /* 0x101fe200078e0204 */
[----:B------:R-:W-:Y:S01]  /*0130*/  SHF.R.S32.HI R4, RZ, 0x1f, R4 ;  /* 0x0000001fff047819 */ /* 0x000fe20000011404 */
[----:B------:R-:W-:Y:S01]  /*0140*/  UMOV UR8, 0x1 ;  /* 0x0000000100087882 */ /* 0x000fe20000000000 */
[----:B------:R-:W-:-:S05]  /*0150*/  UMOV UR4, URZ ;  /* 0x000000ff00047c82 */ /* 0x000fca0008000000 */
.L_x_9:
[----:B------:R-:W-:Y:S01]  /*0160*/  IMAD.U32 R0, RZ, RZ, UR4 ;  /* 0x00000004ff007e24 */ /* 0x000fe2000f8e00ff */
[----:B------:R-:W-:Y:S01]  /*0170*/  ISETP.LT.U32.AND P0, PT, R9, UR8, PT ;  /* 0x0000000809007c0c */ /* 0x000fe2000bf01070 */
[----:B------:R-:W-:-:S03]  /*0180*/  USHF.L.U64.HI UR4, UR8, 0x1, UR4 ;  /* 0x0000000108047899 */ /* 0x000fc60008010204 */
[----:B------:R-:W-:-:S13]  /*0190*/  ISETP.GT.U32.AND.EX P0, PT, R0, RZ, PT, P0 ;  /* 0x000000ff0000720c */ /* 0x000fda0003f04100 */
[----:B------:R-:W-:Y:S01]  /*01a0*/  @!P0 VIADD R0, R5, -UR8 ;  /* 0x8000000805008c36 */ /* 0x000fe20008000000 */
[----:B------:R-:W-:Y:S01]  /*01b0*/  @!P0 LDS R3, [R7] ;  /* 0x0000000007038984 */ /* 0x000fe20000000800 */
[----:B------:R-:W-:-:S03]  /*01c0*/  USHF.L.U32 UR8, UR8, 0x1, URZ ;  /* 0x0000000108087899 */ /* 0x000fc600080006ff */
[----:B------:R-:W-:-:S06]  /*01d0*/  @!P0 LEA R0, R0, UR5, 0x2 ;  /* 0x0000000500008c11 */ /* 0x000fcc000f8e10ff */
[----:B------:R-:W0:Y:S02]  /*01e0*/  @!P0 LDS R0, [R0] ;  /* 0x0000000000008984 */ /* 0x000e240000000800 */
[----:B0-----:R-:W-:Y:S02]  /*01f0*/  @!P0 IMAD.IADD R2, R0, 0x1, R3 ;  /* 0x0000000100028824 */ /* 0x001fe400078e0203 */
[----:B------:R-:W-:-:S03]  /*0200*/  IMAD.U32 R3, RZ, RZ, UR4 ;  /* 0x00000004ff037e24 */ /* 0x000fc6000f8e00ff */
[----:B------:R2:W-:Y:S01]  /*0210*/  @!P0 STS [R7], R2 ;  /* 0x0000000207008388 */ /* 0x0005e20000000800 */
[----:B------:R-:W-:Y:S01]  /*0220*/  BAR.SYNC.DEFER_BLOCKING 0x0 ;  /* 0x0000000000007b1d */ /* 0x000fe20000010000 */
[----:B-1----:R-:W-:-:S04]  /*0230*/  ISETP.LE.U32.AND P0, PT, R6, UR8, PT ;  /* 0x0000000806007c0c */ /* 0x002fc8000bf03070 */
[----:B------:R-:W-:-:S13]  /*0240*/  ISETP.GE.U32.AND.EX P0, PT, R3, R4, PT, P0 ;  /* 0x000000040300720c */ /* 0x000fda0003f06100 */
[----:B--2---:R-:W-:Y:S05]  /*0250*/  @!P0 BRA `(.L_x_9) ;  /* 0xfffffffc00c08947 */ /* 0x004fea000383ffff */
.L_x_8:
[----:B0-----:R-:W0:Y:S01]  /*0260*/  LDS R7, [R7] ;  /* 0x0000000007077984 */ /* 0x001e220000000800 */
[----:B------:R-:W1:Y:S02]  /*0270*/  LDCU.64 UR4, c[0x0][0x388] ;  /* 0x00007100ff0477ac */ /* 0x000e640008000a00 */
[----:B-1----:R-:W-:-:S04]  /*0280*/  LEA R2, P0, R9, UR4, 0x2 ;  /* 0x0000000409027c11 */ /* 0x002fc8000f8010ff */
[----:B------:R-:W-:-:S05]  /*0290*/  LEA.HI.X R3, R9, UR5, RZ, 0x2, P0 ;  /* 0x0000000509037c11 */ /* 0x000fca00080f14ff */
[----:B0-----:R-:W-:Y:S01]  /*02a0*/  STG.E desc[UR6][R2.64], R7 ;  /* 0x0000000702007986 */ /* 0x001fe2000c101906 */
[----:B------:R-:W-:Y:S05]  /*02b0*/  EXIT ;  /* 0x000000000000794d */ /* 0x000fea0003800000 */
.L_x_10:
        /* <DEDUP_REMOVED lines=12> */
.L_x_18:


//--------------------- .text._Z10scanKernelPKiPii --------------------------
	.section	.text._Z10scanKernelPKiPii,"ax",@progbits
	.align	128
        .global         _Z10scanKernelPKiPii
        .type           _Z10scanKernelPKiPii,@function
        .size           _Z10scanKernelPKiPii,(.L_x_19 - _Z10scanKernelPKiPii)
        .other          _Z10scanKernelPKiPii,@"STO_CUDA_ENTRY STV_DEFAULT"
_Z10scanKernelPKiPii:
.text._Z10scanKernelPKiPii:
[----:B------:R-:W-:Y:S01]  /*0000*/  LDC R1, c[0x0][0x37c] ;  /* 0x0000df00ff017b82 */ /* 0x000fe20000000800 */
[----:B------:R-:W0:Y:S07]  /*0010*/  S2R R9, SR_TID.X ;  /* 0x0000000000097919 */ /* 0x000e2e0000002100 */
[----:B------:R-:W0:Y:S01]  /*0020*/  LDC.64 R2, c[0x0][0x380] ;  /* 0x0000e000ff027b82 */ /* 0x000e220000000a00 */
[----:B------:R-:W1:Y:S07]  /*0030*/  LDCU.64 UR6, c[0x0][0x358] ;  /* 0x00006b00ff0677ac */ /* 0x000e6e0008000a00 */
[----:B------:R-:W2:Y:S08]  /*0040*/  LDC.64 R4, c[0x0][0x388] ;  /* 0x0000e200ff047b82 */ /* 0x000eb00000000a00 */
[----:B------:R-:W3:Y:S01]  /*0050*/  LDC R0, c[0x0][0x390] ;  /* 0x0000e400ff007b82 */ /* 0x000ee20000000800 */
[----:B0-----:R-:W-:-:S06]  /*0060*/  IMAD.WIDE.U32 R2, R9, 0x4, R2 ;  /* 0x0000000409027825 */ /* 0x001fcc00078e0002 */
[----:B-1----:R-:W4:Y:S01]  /*0070*/  LDG.E R3, desc[UR6][R2.64] ;  /* 0x0000000602037981 */ /* 0x002f22000c1e1900 */
[----:B--2---:R-:W-:Y:S01]  /*0080*/  IMAD.WIDE.U32 R4, R9, 0x4, R4 ;  /* 0x0000000409047825 */ /* 0x004fe200078e0004 */
[----:B---3--:R-:W-:-:S04]  /*0090*/  ISETP.GE.U32.AND P0, PT, R0, 0x2, PT ;  /* 0x000000020000780c */ /* 0x008fc80003f06070 */
[----:B----4-:R0:W-:Y:S01]  /*00a0*/  STG.E desc[UR6][R4.64], R3 ;  /* 0x0000000304007986 */ /* 0x0101e2000c101906 */
[----:B------:R-:W-:Y:S08]  /*00b0*/  BAR.SYNC.DEFER_BLOCKING 0x0 ;  /* 0x0000000000007b1d */ /* 0x000ff00000010000 */
[----:B------:R-:W-:Y:S05]  /*00c0*/  @!P0 EXIT ;  /* 0x000000000000894d */ /* 0x000fea0003800000 */
[----:B------:R-:W1:Y:S01]  /*00d0*/  LDC R8, c[0x0][0x390] ;  /* 0x0000e400ff087b82 */ /* 0x000e620000000800 */
[----:B------:R-:W-:Y:S01]  /*00e0*/  SHF.R.S32.HI R0, RZ, 0x1f, R0 ;  /* 0x0000001fff007819 */ /* 0x000fe20000011400 */
[----:B------:R-:W-:Y:S01]  /*00f0*/  UMOV UR5, 0x1 ;  /* 0x0000000100057882 */ /* 0x000fe20000000000 */
[----:B------:R-:W-:-:S05]  /*0100*/  UMOV UR4, URZ ;  /* 0x000000ff00047c82 */ /* 0x000fca0008000000 */
.L_x_11:
[----:B------:R-:W-:-:S04]  /*0110*/  ISETP.GE.U32.AND P0, PT, R9, UR5, PT ;  /* 0x0000000509007c0c */ /* 0x000fc8000bf06070 */
[----:B------:R-:W-:-:S13]  /*0120*/  ISETP.GE.U32.AND.EX P0, PT, RZ, UR4, PT, P0 ;  /* 0x00000004ff007c0c */ /* 0x000fda000bf06100 */
[----:B------:R-:W2:Y:S01]  /*0130*/  @P0 LDC.64 R10, c[0x0][0x388] ;  /* 0x0000e200ff0a0b82 */ /* 0x000ea20000000a00 */
[----:B0-----:R-:W-:Y:S01]  /*0140*/  @P0 IADD3 R3, P1, PT, R9, -UR5, RZ ;  /* 0x8000000509030c10 */ /* 0x001fe2000ff3e0ff */
[----:B------:R-:W3:Y:S04]  /*0150*/  @P0 LDG.E R7, desc[UR6][R4.64] ;  /* 0x0000000604070981 */ /* 0x000ee8000c1e1900 */
[----:B------:R-:W-:Y:S01]  /*0160*/  @P0 IMAD.X R6, RZ, RZ, ~UR4, P1 ;  /* 0x80000004ff060e24 */ /* 0x000fe200088e06ff */
[----:B--2---:R-:W-:-:S04]  /*0170*/  @P0 LEA R2, P1, R3, R10, 0x2 ;  /* 0x0000000a03020211 */ /* 0x004fc800078210ff */
[----:B------:R-:W-:-:S05]  /*0180*/  @P0 LEA.HI.X R3, R3, R11, R6, 0x2, P1 ;  /* 0x0000000b03030211 */ /* 0x000fca00008f1406 */
[----:B------:R-:W3:Y:S01]  /*0190*/  @P0 LDG.E R2, desc[UR6][R2.64] ;  /* 0x0000000602020981 */ /* 0x000ee2000c1e1900 */
[----:B------:R-:W-:Y:S02]  /*01a0*/  USHF.L.U64.HI UR4, UR5, 0x1, UR4 ;  /* 0x0000000105047899 */ /* 0x000fe40008010204 */
[----:B------:R-:W-:-:S04]  /*01b0*/  USHF.L.U32 UR5, UR5, 0x1, URZ ;  /* 0x0000000105057899 */ /* 0x000fc800080006ff */
[----:B------:R-:W-:Y:S02]  /*01c0*/  IMAD.U32 R11, RZ, RZ, UR4 ;  /* 0x00000004ff0b7e24 */ /* 0x000fe4000f8e00ff */
[----:B---3--:R-:W-:-:S05]  /*01d0*/  @P0 IMAD.IADD R7, R2, 0x1, R7 ;  /* 0x0000000102070824 */ /* 0x008fca00078e0207 */
[----:B------:R2:W-:Y:S01]  /*01e0*/  @P0 STG.E desc[UR6][R4.64], R7 ;  /* 0x0000000704000986 */ /* 0x0005e2000c101906 */
[----:B------:R-:W-:Y:S01]  /*01f0*/  BAR.SYNC.DEFER_BLOCKING 0x0 ;  /* 0x0000000000007b1d */ /* 0x000fe20000010000 */
[----:B-1----:R-:W-:-:S04]  /*0200*/  ISETP.LE.U32.AND P0, PT, R8, UR5, PT ;  /* 0x0000000508007c0c */ /* 0x002fc8000bf03070 */
[----:B------:R-:W-:-:S13]  /*0210*/  ISETP.GE.U32.AND.EX P0, PT, R11, R0, PT, P0 ;  /* 0x000000000b00720c */ /* 0x000fda0003f06100 */
[----:B--2---:R-:W-:Y:S05]  /*0220*/  @!P0 BRA `(.L_x_11) ;  /* 0xfffffffc00b88947 */ /* 0x004fea000383ffff */
[----:B------:R-:W-:Y:S05]  /*0230*/  EXIT ;  /* 0x000000000000794d */ /* 0x000fea0003800000 */
.L_x_12:
        /* <DEDUP_REMOVED lines=12> */
.L_x_19:


//--------------------- .nv.shared._ZN3cub18CUB_300001_SM_10006detail11EmptyKernelIvEEvv --------------------------
	.section	.nv.shared._ZN3cub18CUB_300001_SM_10006detail11EmptyKernelIvEEvv,"aw",@nobits
	.sectionflags	@""
	.align	16
	.zero		1024


//--------------------- .nv.shared.reserved.0     --------------------------
	.section	.nv.shared.reserved.0,"aw",@nobits
	.weak		__nv_reservedSMEM_offset_0_alias
	.size		__nv_reservedSMEM_offset_0_alias, 0, 64
	.other		__nv_reservedSMEM_offset_0_alias,@"STO_CUDA_RESERVED_SHARED STV_DEFAULT"
__nv_reservedSMEM_offset_0_alias:
	.zero		0
	.zero		64


//--------------------- .nv.global                --------------------------
	.section	.nv.global,"aw",@nobits
.nv.global:
	.type		_ZN34_INTERNAL_0e39fb64_4_k_cu_ca08df9a6thrust24THRUST_300001_SM_1000_NS3seqE,@object
	.size		_ZN34_INTERNAL_0e39fb64_4_k_cu_ca08df9a6thrust24THRUST_300001_SM_1000_NS3seqE,(_ZN34_INTERNAL_0e39fb64_4_k_cu_ca08df9a4cuda3std3__48in_placeE - _ZN34_INTERNAL_0e39fb64_4_k_cu_ca08df9a6thrust24THRUST_300001_SM_1000_NS3seqE)
_ZN34_INTERNAL_0e39fb64_4_k_cu_ca08df9a6thrust24THRUST_300001_SM_1000_NS3seqE:
	.zero		1
	.type		_ZN34_INTERNAL_0e39fb64_4_k_cu_ca08df9a4cuda3std3__48in_placeE,@object
	.size		_ZN34_INTERNAL_0e39fb64_4_k_cu_ca08df9a4cuda3std3__48in_placeE,(_ZN34_INTERNAL_0e39fb64_4_k_cu_ca08df9a4cuda3std6ranges3__45__cpo4sizeE - _ZN34_INTERNAL_0e39fb64_4_k_cu_ca08df9a4cuda3std3__48in_placeE)
_ZN34_INTERNAL_0e39fb64_4_k_cu_ca08df9a4cuda3std3__48in_placeE:
	.zero		1
	.type		_ZN34_INTERNAL_0e39fb64_4_k_cu_ca08df9a4cuda3std6ranges3__45__cpo4sizeE,@object
	.size		_ZN34_INTERNAL_0e39fb64_4_k_cu_ca08df9a4cuda3std6ranges3__45__cpo4sizeE,(_ZN34_INTERNAL_0e39fb64_4_k_cu_ca08df9a6thrust24THRUST_300001_SM_1000_NS12placeholders2_3E - _ZN34_INTERNAL_0e39fb64_4_k_cu_ca08df9a4cuda3std6ranges3__45__cpo4sizeE)
_ZN34_INTERNAL_0e39fb64_4_k_cu_ca08df9a4cuda3std6ranges3__45__cpo4sizeE:
	.zero		1
	.type		_ZN34_INTERNAL_0e39fb64_4_k_cu_ca08df9a6thrust24THRUST_300001_SM_1000_NS12placeholders2_3E,@object
	.size		_ZN34_INTERNAL_0e39fb64_4_k_cu_ca08df9a6thrust24THRUST_300001_SM_1000_NS12placeholders2_3E,(_ZN34_INTERNAL_0e39fb64_4_k_cu_ca08df9a4cuda3std3__45__cpo6cbeginE - _ZN34_INTERNAL_0e39fb64_4_k_cu_ca08df9a6thrust24THRUST_300001_SM_1000_NS12placeholders2_3E)
_ZN34_INTERNAL_0e39fb64_4_k_cu_ca08df9a6thrust24THRUST_300001_SM_1000_NS12placeholders2_3E:
	.zero		1
	.type		_ZN34_INTERNAL_0e39fb64_4_k_cu_ca08df9a4cuda3std3__45__cpo6cbeginE,@object
	.size		_ZN34_INTERNAL_0e39fb64_4_k_cu_ca08df9a4cuda3std3__45__cpo6cbeginE,(_ZN34_INTERNAL_0e39fb64_4_k_cu_ca08df9a4cuda3std6ranges3__45__cpo6cbeginE - _ZN34_INTERNAL_0e39fb64_4_k_cu_ca08df9a4cuda3std3__45__cpo6cbeginE)
_ZN34_INTERNAL_0e39fb64_4_k_cu_ca08df9a4cuda3std3__45__cpo6cbeginE:
	.zero		1
	.type		_ZN34_INTERNAL_0e39fb64_4_k_cu_ca08df9a4cuda3std6ranges3__45__cpo6cbeginE,@object
	.size		_ZN34_INTERNAL_0e39fb64_4_k_cu_ca08df9a4cuda3std6ranges3__45__cpo6cbeginE,(_ZN34_INTERNAL_0e39fb64_4_k_cu_ca08df9a6thrust24THRUST_300001_SM_1000_NS12placeholders2_7E - _ZN34_INTERNAL_0e39fb64_4_k_cu_ca08df9a4cuda3std6ranges3__45__cpo6cbeginE)
_ZN34_INTERNAL_0e39fb64_4_k_cu_ca08df9a4cuda3std6ranges3__45__cpo6cbeginE:
	.zero		1
	.type		_ZN34_INTERNAL_0e39fb64_4_k_cu_ca08df9a6thrust24THRUST_300001_SM_1000_NS12placeholders2_7E,@object
	.size		_ZN34_INTERNAL_0e39fb64_4_k_cu_ca08df9a6thrust24THRUST_300001_SM_1000_NS12placeholders2_7E,(_ZN34_INTERNAL_0e39fb64_4_k_cu_ca08df9a4cuda3std3__45__cpo7crbeginE - _ZN34_INTERNAL_0e39fb64_4_k_cu_ca08df9a6thrust24THRUST_300001_SM_1000_NS12placeholders2_7E)
_ZN34_INTERNAL_0e39fb64_4_k_cu_ca08df9a6thrust24THRUST_300001_SM_1000_NS12placeholders2_7E:
	.zero		1
	.type		_ZN34_INTERNAL_0e39fb64_4_k_cu_ca08df9a4cuda3std3__45__cpo7crbeginE,@object
	.size		_ZN34_INTERNAL_0e39fb64_4_k_cu_ca08df9a4cuda3std3__45__cpo7crbeginE,(_ZN34_INTERNAL_0e39fb64_4_k_cu_ca08df9a4cuda3std6ranges3__45__cpo4nextE - _ZN34_INTERNAL_0e39fb64_4_k_cu_ca08df9a4cuda3std3__45__cpo7crbeginE)
_ZN34_INTERNAL_0e39fb64_4_k_cu_ca08df9a4cuda3std3__45__cpo7crbeginE:
	.zero		1
	.type		_ZN34_INTERNAL_0e39fb64_4_k_cu_ca08df9a4cuda3std6ranges3__45__cpo4nextE,@object
	.size		_ZN34_INTERNAL_0e39fb64_4_k_cu_ca08df9a4cuda3std6ranges3__45__cpo4nextE,(_ZN34_INTERNAL_0e39fb64_4_k_cu_ca08df9a4cuda3std6ranges3__45__cpo4swapE - _ZN34_INTERNAL_0e39fb64_4_k_cu_ca08df9a4cuda3std6ranges3__45__cpo4nextE)
_ZN34_INTERNAL_0e39fb64_4_k_cu_ca08df9a4cuda3std6ranges3__45__cpo4nextE:
	.zero		1
	.type		_ZN34_INTERNAL_0e39fb64_4_k_cu_ca08df9a4cuda3std6ranges3__45__cpo4swapE,@object
	.size		_ZN34_INTERNAL_0e39fb64_4_k_cu_ca08df9a4cuda3std6ranges3__45__cpo4swapE,(_ZN34_INTERNAL_0e39fb64_4_k_cu_ca08df9a6thrust24THRUST_300001_SM_1000_NS8cuda_cub10par_nosyncE - _ZN34_INTERNAL_0e39fb64_4_k_cu_ca08df9a4cuda3std6ranges3__45__cpo4swapE)
_ZN34_INTERNAL_0e39fb64_4_k_cu_ca08df9a4cuda3std6ranges3__45__cpo4swapE:
	.zero		1
	.type		_ZN34_INTERNAL_0e39fb64_4_k_cu_ca08df9a6thrust24THRUST_300001_SM_1000_NS8cuda_cub10par_nosyncE,@object
	.size		_ZN34_INTERNAL_0e39fb64_4_k_cu_ca08df9a6thrust24THRUST_300001_SM_1000_NS8cuda_cub10par_nosyncE,(_ZN34_INTERNAL_0e39fb64_4_k_cu_ca08df9a6thrust24THRUST_300001_SM_1000_NS12placeholders2_9E - _ZN34_INTERNAL_0e39fb64_4_k_cu_ca08df9a6thrust24THRUST_300001_SM_1000_NS8cuda_cub10par_nosyncE)
_ZN34_INTERNAL_0e39fb64_4_k_cu_ca08df9a6thrust24THRUST_300001_SM_1000_NS8cuda_cub10par_nosyncE:
	.zero		1
	.type		_ZN34_INTERNAL_0e39fb64_4_k_cu_ca08df9a6thrust24THRUST_300001_SM_1000_NS12placeholders2_9E,@object
	.size		_ZN34_INTERNAL_0e39fb64_4_k_cu_ca08df9a6thrust24THRUST_300001_SM_1000_NS12placeholders2_9E,(_ZN34_INTERNAL_0e39fb64_4_k_cu_ca08df9a4cuda3std3__436_GLOBAL__N__0e39fb64_4_k_cu_ca08df9a6ignoreE - _ZN34_INTERNAL_0e39fb64_4_k_cu_ca08df9a6thrust24THRUST_300001_SM_1000_NS12placeholders2_9E)
_ZN34_INTERNAL_0e39fb64_4_k_cu_ca08df9a6thrust24THRUST_300001_SM_1000_NS12placeholders2_9E:
	.zero		1
	.type		_ZN34_INTERNAL_0e39fb64_4_k_cu_ca08df9a4cuda3std3__436_GLOBAL__N__0e39fb64_4_k_cu_ca08df9a6ignoreE,@object
	.size		_ZN34_INTERNAL_0e39fb64_4_k_cu_ca08df9a4cuda3std3__436_GLOBAL__N__0e39fb64_4_k_cu_ca08df9a6ignoreE,(_ZN34_INTERNAL_0e39fb64_4_k_cu_ca08df9a4cuda3std6ranges3__45__cpo4dataE - _ZN34_INTERNAL_0e39fb64_4_k_cu_ca08df9a4cuda3std3__436_GLOBAL__N__0e39fb64_4_k_cu_ca08df9a6ignoreE)
_ZN34_INTERNAL_0e39fb64_4_k_cu_ca08df9a4cuda3std3__436_GLOBAL__N__0e39fb64_4_k_cu_ca08df9a6ignoreE:
	.zero		1
	.type		_ZN34_INTERNAL_0e39fb64_4_k_cu_ca08df9a4cuda3std6ranges3__45__cpo4dataE,@object
	.size		_ZN34_INTERNAL_0e39fb64_4_k_cu_ca08df9a4cuda3std6ranges3__45__cpo4dataE,(_ZN34_INTERNAL_0e39fb64_4_k_cu_ca08df9a6thrust24THRUST_300001_SM_1000_NS12placeholders2_1E - _ZN34_INTERNAL_0e39fb64_4_k_cu_ca08df9a4cuda3std6ranges3__45__cpo4dataE)
_ZN34_INTERNAL_0e39fb64_4_k_cu_ca08df9a4cuda3std6ranges3__45__cpo4dataE:
	.zero		1
	.type		_ZN34_INTERNAL_0e39fb64_4_k_cu_ca08df9a6thrust24THRUST_300001_SM_1000_NS12placeholders2_1E,@object
	.size		_ZN34_INTERNAL_0e39fb64_4_k_cu_ca08df9a6thrust24THRUST_300001_SM_1000_NS12placeholders2_1E,(_ZN34_INTERNAL_0e39fb64_4_k_cu_ca08df9a4cuda3std3__45__cpo5beginE - _ZN34_INTERNAL_0e39fb64_4_k_cu_ca08df9a6thrust24THRUST_300001_SM_1000_NS12placeholders2_1E)
_ZN34_INTERNAL_0e39fb64_4_k_cu_ca08df9a6thrust24THRUST_300001_SM_1000_NS12placeholders2_1E:
	.zero		1
	.type		_ZN34_INTERNAL_0e39fb64_4_k_cu_ca08df9a4cuda3std3__45__cpo5beginE,@object
	.size		_ZN34_INTERNAL_0e39fb64_4_k_cu_ca08df9a4cuda3std3__45__cpo5beginE,(_ZN34_INTERNAL_0e39fb64_4_k_cu_ca08df9a4cuda3std6ranges3__45__cpo5beginE - _ZN34_INTERNAL_0e39fb64_4_k_cu_ca08df9a4cuda3std3__45__cpo5beginE)
_ZN34_INTERNAL_0e39fb64_4_k_cu_ca08df9a4cuda3std3__45__cpo5beginE:
	.zero		1
	.type		_ZN34_INTERNAL_0e39fb64_4_k_cu_ca08df9a4cuda3std6ranges3__45__cpo5beginE,@object
	.size		_ZN34_INTERNAL_0e39fb64_4_k_cu_ca08df9a4cuda3std6ranges3__45__cpo5beginE,(_ZN34_INTERNAL_0e39fb64_4_k_cu_ca08df9a6thrust24THRUST_300001_SM_1000_NS12placeholders2_5E - _ZN34_INTERNAL_0e39fb64_4_k_cu_ca08df9a4cuda3std6ranges3__45__cpo5beginE)
_ZN34_INTERNAL_0e39fb64_4_k_cu_ca08df9a4cuda3std6ranges3__45__cpo5beginE:
	.zero		1
	.type		_ZN34_INTERNAL_0e39fb64_4_k_cu_ca08df9a6thrust24THRUST_300001_SM_1000_NS12placeholders2_5E,@object
	.size		_ZN34_INTERNAL_0e39fb64_4_k_cu_ca08df9a6thrust24THRUST_300001_SM_1000_NS12placeholders2_5E,(_ZN34_INTERNAL_0e39fb64_4_k_cu_ca08df9a4cuda3std3__45__cpo6rbeginE - _ZN34_INTERNAL_0e39fb64_4_k_cu_ca08df9a6thrust24THRUST_300001_SM_1000_NS12placeholders2_5E)
_ZN34_INTERNAL_0e39fb64_4_k_cu_ca08df9a6thrust24THRUST_300001_SM_1000_NS12placeholders2_5E:
	.zero		1
	.type		_ZN34_INTERNAL_0e39fb64_4_k_cu_ca08df9a4cuda3std3__45__cpo6rbeginE,@object
	.size		_ZN34_INTERNAL_0e39fb64_4_k_cu_ca08df9a4cuda3std3__45__cpo6rbeginE,(_ZN34_INTERNAL_0e39fb64_4_k_cu_ca08df9a4cuda3std6ranges3__45__cpo7advanceE - _ZN34_INTERNAL_0e39fb64_4_k_cu_ca08df9a4cuda3std3__45__cpo6rbeginE)
_ZN34_INTERNAL_0e39fb64_4_k_cu_ca08df9a4cuda3std3__45__cpo6rbeginE:
	.zero		1
	.type		_ZN34_INTERNAL_0e39fb64_4_k_cu_ca08df9a4cuda3std6ranges3__45__cpo7advanceE,@object
	.size		_ZN34_INTERNAL_0e39fb64_4_k_cu_ca08df9a4cuda3std6ranges3__45__cpo7advanceE,(_ZN34_INTERNAL_0e39fb64_4_k_cu_ca08df9a4cuda3std3__47nulloptE - _ZN34_INTERNAL_0e39fb64_4_k_cu_ca08df9a4cuda3std6ranges3__45__cpo7advanceE)
_ZN34_INTERNAL_0e39fb64_4_k_cu_ca08df9a4cuda3std6ranges3__45__cpo7advanceE:
	.zero		1
	.type		_ZN34_INTERNAL_0e39fb64_4_k_cu_ca08df9a4cuda3std3__47nulloptE,@object
	.size		_ZN34_INTERNAL_0e39fb64_4_k_cu_ca08df9a4cuda3std3__47nulloptE,(_ZN34_INTERNAL_0e39fb64_4_k_cu_ca08df9a4cuda3std6ranges3__45__cpo8distanceE - _ZN34_INTERNAL_0e39fb64_4_k_cu_ca08df9a4cuda3std3__47nulloptE)
_ZN34_INTERNAL_0e39fb64_4_k_cu_ca08df9a4cuda3std3__47nulloptE:
	.zero		1
	.type		_ZN34_INTERNAL_0e39fb64_4_k_cu_ca08df9a4cuda3std6ranges3__45__cpo8distanceE,@object
	.size		_ZN34_INTERNAL_0e39fb64_4_k_cu_ca08df9a4cuda3std6ranges3__45__cpo8distanceE,(_ZN34_INTERNAL_0e39fb64_4_k_cu_ca08df9a6thrust24THRUST_300001_SM_1000_NS12placeholders3_10E - _ZN34_INTERNAL_0e39fb64_4_k_cu_ca08df9a4cuda3std6ranges3__45__cpo8distanceE)
_ZN34_INTERNAL_0e39fb64_4_k_cu_ca08df9a4cuda3std6ranges3__45__cpo8distanceE:
	.zero		1
	.type		_ZN34_INTERNAL_0e39fb64_4_k_cu_ca08df9a6thrust24THRUST_300001_SM_1000_NS12placeholders3_10E,@object
	.size		_ZN34_INTERNAL_0e39fb64_4_k_cu_ca08df9a6thrust24THRUST_300001_SM_1000_NS12placeholders3_10E,(_ZN34_INTERNAL_0e39fb64_4_k_cu_ca08df9a4cuda3std3__419piecewise_constructE - _ZN34_INTERNAL_0e39fb64_4_k_cu_ca08df9a6thrust24THRUST_300001_SM_1000_NS12placeholders3_10E)
_ZN34_INTERNAL_0e39fb64_4_k_cu_ca08df9a6thrust24THRUST_300001_SM_1000_NS12placeholders3_10E:
	.zero		1
	.type		_ZN34_INTERNAL_0e39fb64_4_k_cu_ca08df9a4cuda3std3__419piecewise_constructE,@object
	.size		_ZN34_INTERNAL_0e39fb64_4_k_cu_ca08df9a4cuda3std3__419piecewise_constructE,(_ZN34_INTERNAL_0e39fb64_4_k_cu_ca08df9a4cuda3std6ranges3__45__cpo5cdataE - _ZN34_INTERNAL_0e39fb64_4_k_cu_ca08df9a4cuda3std3__419piecewise_constructE)
_ZN34_INTERNAL_0e39fb64_4_k_cu_ca08df9a4cuda3std3__419piecewise_constructE:
	.zero		1
	.type		_ZN34_INTERNAL_0e39fb64_4_k_cu_ca08df9a4cuda3std6ranges3__45__cpo5cdataE,@object
	.size		_ZN34_INTERNAL_0e39fb64_4_k_cu_ca08df9a4cuda3std6ranges3__45__cpo5cdataE,(_ZN34_INTERNAL_0e39fb64_4_k_cu_ca08df9a6thrust24THRUST_300001_SM_1000_NS12placeholders2_2E - _ZN34_INTERNAL_0e39fb64_4_k_cu_ca08df9a4cuda3std6ranges3__45__cpo5cdataE)
_ZN34_INTERNAL_0e39fb64_4_k_cu_ca08df9a4cuda3std6ranges3__45__cpo5cdataE:
	.zero		1
	.type		_ZN34_INTERNAL_0e39fb64_4_k_cu_ca08df9a6thrust24THRUST_300001_SM_1000_NS12placeholders2_2E,@object
	.size		_ZN34_INTERNAL_0e39fb64_4_k_cu_ca08df9a6thrust24THRUST_300001_SM_1000_NS12placeholders2_2E,(_ZN34_INTERNAL_0e39fb64_4_k_cu_ca08df9a4cuda3std3__45__cpo3endE - _ZN34_INTERNAL_0e39fb64_4_k_cu_ca08df9a6thrust24THRUST_300001_SM_1000_NS12placeholders2_2E)
_ZN34_INTERNAL_0e39fb64_4_k_cu_ca08df9a6thrust24THRUST_300001_SM_1000_NS12placeholders2_2E:
	.zero		1
	.type		_ZN34_INTERNAL_0e39fb64_4_k_cu_ca08df9a4cuda3std3__45__cpo3endE,@object
	.size		_ZN34_INTERNAL_0e39fb64_4_k_cu_ca08df9a4cuda3std3__45__cpo3endE,(_ZN34_INTERNAL_0e39fb64_4_k_cu_ca08df9a4cuda3std6ranges3__45__cpo3endE - _ZN34_INTERNAL_0e39fb64_4_k_cu_ca08df9a4cuda3std3__45__cpo3endE)
_ZN34_INTERNAL_0e39fb64_4_k_cu_ca08df9a4cuda3std3__45__cpo3endE:
	.zero		1
	.type		_ZN34_INTERNAL_0e39fb64_4_k_cu_ca08df9a4cuda3std6ranges3__45__cpo3endE,@object
	.size		_ZN34_INTERNAL_0e39fb64_4_k_cu_ca08df9a4cuda3std6ranges3__45__cpo3endE,(_ZN34_INTERNAL_0e39fb64_4_k_cu_ca08df9a6thrust24THRUST_300001_SM_1000_NS12placeholders2_6E - _ZN34_INTERNAL_0e39fb64_4_k_cu_ca08df9a4cuda3std6ranges3__45__cpo3endE)
_ZN34_INTERNAL_0e39fb64_4_k_cu_ca08df9a4cuda3std6ranges3__45__cpo3endE:
	.zero		1
	.type		_ZN34_INTERNAL_0e39fb64_4_k_cu_ca08df9a6thrust24THRUST_300001_SM_1000_NS12placeholders2_6E,@object
	.size		_ZN34_INTERNAL_0e39fb64_4_k_cu_ca08df9a6thrust24THRUST_300001_SM_1000_NS12placeholders2_6E,(_ZN34_INTERNAL_0e39fb64_4_k_cu_ca08df9a4cuda3std3__45__cpo4rendE - _ZN34_INTERNAL_0e39fb64_4_k_cu_ca08df9a6thrust24THRUST_300001_SM_1000_NS12placeholders2_6E)
_ZN34_INTERNAL_0e39fb64_4_k_cu_ca08df9a6thrust24THRUST_300001_SM_1000_NS12placeholders2_6E:
	.zero		1
	.type		_ZN34_INTERNAL_0e39fb64_4_k_cu_ca08df9a4cuda3std3__45__cpo4rendE,@object
	.size		_ZN34_INTERNAL_0e39fb64_4_k_cu_ca08df9a4cuda3std3__45__cpo4rendE,(_ZN34_INTERNAL_0e39fb64_4_k_cu_ca08df9a4cuda3std6ranges3__45__cpo9iter_swapE - _ZN34_INTERNAL_0e39fb64_4_k_cu_ca08df9a4cuda3std3__45__cpo4rendE)
_ZN34_INTERNAL_0e39fb64_4_k_cu_ca08df9a4cuda3std3__45__cpo4rendE:
	.zero		1
	.type		_ZN34_INTERNAL_0e39fb64_4_k_cu_ca08df9a4cuda3std6ranges3__45__cpo9iter_swapE,@object
	.size		_ZN34_INTERNAL_0e39fb64_4_k_cu_ca08df9a4cuda3std6ranges3__45__cpo9iter_swapE,(_ZN34_INTERNAL_0e39fb64_4_k_cu_ca08df9a4cuda3std3__48unexpectE - _ZN34_INTERNAL_0e39fb64_4_k_cu_ca08df9a4cuda3std6ranges3__45__cpo9iter_swapE)
_ZN34_INTERNAL_0e39fb64_4_k_cu_ca08df9a4cuda3std6ranges3__45__cpo9iter_swapE:
	.zero		1
	.type		_ZN34_INTERNAL_0e39fb64_4_k_cu_ca08df9a4cuda3std3__48unexpectE,@object
	.size		_ZN34_INTERNAL_0e39fb64_4_k_cu_ca08df9a4cuda3std3__48unexpectE,(_ZN34_INTERNAL_0e39fb64_4_k_cu_ca08df9a6thrust24THRUST_300001_SM_1000_NS8cuda_cub3parE - _ZN34_INTERNAL_0e39fb64_4_k_cu_ca08df9a4cuda3std3__48unexpectE)
_ZN34_INTERNAL_0e39fb64_4_k_cu_ca08df9a4cuda3std3__48unexpectE:
	.zero		1
	.type		_ZN34_INTERNAL_0e39fb64_4_k_cu_ca08df9a6thrust24THRUST_300001_SM_1000_NS8cuda_cub3parE,@object
	.size		_ZN34_INTERNAL_0e39fb64_4_k_cu_ca08df9a6thrust24THRUST_300001_SM_1000_NS8cuda_cub3parE,(_ZN34_INTERNAL_0e39fb64_4_k_cu_ca08df9a6thrust24THRUST_300001_SM_1000_NS12placeholders2_4E - _ZN34_INTERNAL_0e39fb64_4_k_cu_ca08df9a6thrust24THRUST_300001_SM_1000_NS8cuda_cub3parE)
_ZN34_INTERNAL_0e39fb64_4_k_cu_ca08df9a6thrust24THRUST_300001_SM_1000_NS8cuda_cub3parE:
	.zero		1
	.type		_ZN34_INTERNAL_0e39fb64_4_k_cu_ca08df9a6thrust24THRUST_300001_SM_1000_NS12placeholders2_4E,@object
	.size		_ZN34_INTERNAL_0e39fb64_4_k_cu_ca08df9a6thrust24THRUST_300001_SM_1000_NS12placeholders2_4E,(_ZN34_INTERNAL_0e39fb64_4_k_cu_ca08df9a4cuda3std3__45__cpo4cendE - _ZN34_INTERNAL_0e39fb64_4_k_cu_ca08df9a6thrust24THRUST_300001_SM_1000_NS12placeholders2_4E)
_ZN34_INTERNAL_0e39fb64_4_k_cu_ca08df9a6thrust24THRUST_300001_SM_1000_NS12placeholders2_4E:
	.zero		1
	.type		_ZN34_INTERNAL_0e39fb64_4_k_cu_ca08df9a4cuda3std3__45__cpo4cendE,@object
	.size		_ZN34_INTERNAL_0e39fb64_4_k_cu_ca08df9a4cuda3std3__45__cpo4cendE,(_ZN34_INTERNAL_0e39fb64_4_k_cu_ca08df9a4cuda3std6ranges3__45__cpo4cendE - _ZN34_INTERNAL_0e39fb64_4_k_cu_ca08df9a4cuda3std3__45__cpo4cendE)
_ZN34_INTERNAL_0e39fb64_4_k_cu_ca08df9a4cuda3std3__45__cpo4cendE:
	.zero		1
	.type		_ZN34_INTERNAL_0e39fb64_4_k_cu_ca08df9a4cuda3std6ranges3__45__cpo4cendE,@object
	.size		_ZN34_INTERNAL_0e39fb64_4_k_cu_ca08df9a4cuda3std6ranges3__45__cpo4cendE,(_ZN34_INTERNAL_0e39fb64_4_k_cu_ca08df9a4cuda3std3__420unreachable_sentinelE - _ZN34_INTERNAL_0e39fb64_4_k_cu_ca08df9a4cuda3std6ranges3__45__cpo4cendE)
_ZN34_INTERNAL_0e39fb64_4_k_cu_ca08df9a4cuda3std6ranges3__45__cpo4cendE:
	.zero		1
	.type		_ZN34_INTERNAL_0e39fb64_4_k_cu_ca08df9a4cuda3std3__420unreachable_sentinelE,@object
	.size		_ZN34_INTERNAL_0e39fb64_4_k_cu_ca08df9a4cuda3std3__420unreachable_sentinelE,(_ZN34_INTERNAL_0e39fb64_4_k_cu_ca08df9a4cuda3std6ranges3__45__cpo5ssizeE - _ZN34_INTERNAL_0e39fb64_4_k_cu_ca08df9a4cuda3std3__420unreachable_sentinelE)
_ZN34_INTERNAL_0e39fb64_4_k_cu_ca08df9a4cuda3std3__420unreachable_sentinelE:
	.zero		1
	.type		_ZN34_INTERNAL_0e39fb64_4_k_cu_ca08df9a4cuda3std6ranges3__45__cpo5ssizeE,@object
	.size		_ZN34_INTERNAL_0e39fb64_4_k_cu_ca08df9a4cuda3std6ranges3__45__cpo5ssizeE,(_ZN34_INTERNAL_0e39fb64_4_k_cu_ca08df9a6thrust24THRUST_300001_SM_1000_NS12placeholders2_8E - _ZN34_INTERNAL_0e39fb64_4_k_cu_ca08df9a4cuda3std6ranges3__45__cpo5ssizeE)
_ZN34_INTERNAL_0e39fb64_4_k_cu_ca08df9a4cuda3std6ranges3__45__cpo5ssizeE:
	.zero		1
	.type		_ZN34_INTERNAL_0e39fb64_4_k_cu_ca08df9a6thrust24THRUST_300001_SM_1000_NS12placeholders2_8E,@object
	.size		_ZN34_INTERNAL_0e39fb64_4_k_cu_ca08df9a6thrust24THRUST_300001_SM_1000_NS12placeholders2_8E,(_ZN34_INTERNAL_0e39fb64_4_k_cu_ca08df9a4cuda3std3__45__cpo5crendE - _ZN34_INTERNAL_0e39fb64_4_k_cu_ca08df9a6thrust24THRUST_300001_SM_1000_NS12placeholders2_8E)
_ZN34_INTERNAL_0e39fb64_4_k_cu_ca08df9a6thrust24THRUST_300001_SM_1000_NS12placeholders2_8E:
	.zero		1
	.type		_ZN34_INTERNAL_0e39fb64_4_k_cu_ca08df9a4cuda3std3__45__cpo5crendE,@object
	.size		_ZN34_INTERNAL_0e39fb64_4_k_cu_ca08df9a4cuda3std3__45__cpo5crendE,(_ZN34_INTERNAL_0e39fb64_4_k_cu_ca08df9a4cuda3std6ranges3__45__cpo4prevE - _ZN34_INTERNAL_0e39fb64_4_k_cu_ca08df9a4cuda3std3__45__cpo5crendE)
_ZN34_INTERNAL_0e39fb64_4_k_cu_ca08df9a4cuda3std3__45__cpo5crendE:
	.zero		1
	.type		_ZN34_INTERNAL_0e39fb64_4_k_cu_ca08df9a4cuda3std6ranges3__45__cpo4prevE,@object
	.size		_ZN34_INTERNAL_0e39fb64_4_k_cu_ca08df9a4cuda3std6ranges3__45__cpo4prevE,(_ZN34_INTERNAL_0e39fb64_4_k_cu_ca08df9a4cuda3std6ranges3__45__cpo9iter_moveE - _ZN34_INTERNAL_0e39fb64_4_k_cu_ca08df9a4cuda3std6ranges3__45__cpo4prevE)
_ZN34_INTERNAL_0e39fb64_4_k_cu_ca08df9a4cuda3std6ranges3__45__cpo4prevE:
	.zero		1
	.type		_ZN34_INTERNAL_0e39fb64_4_k_cu_ca08df9a4cuda3std6ranges3__45__cpo9iter_moveE,@object
	.size		_ZN34_INTERNAL_0e39fb64_4_k_cu_ca08df9a4cuda3std6ranges3__45__cpo9iter_moveE,(_ZN34_INTERNAL_0e39fb64_4_k_cu_ca08df9a6thrust24THRUST_300001_SM_1000_NS6system6detail10sequential3seqE - _ZN34_INTERNAL_0e39fb64_4_k_cu_ca08df9a4cuda3std6ranges3__45__cpo9iter_moveE)
_ZN34_INTERNAL_0e39fb64_4_k_cu_ca08df9a4cuda3std6ranges3__45__cpo9iter_moveE:
	.zero		1
	.type		_ZN34_INTERNAL_0e39fb64_4_k_cu_ca08df9a6thrust24THRUST_300001_SM_1000_NS6system6detail10sequential3seqE,@object
	.size		_ZN34_INTERNAL_0e39fb64_4_k_cu_ca08df9a6thrust24THRUST_300001_SM_1000_NS6system6detail10sequential3seqE,(.L_31 - _ZN34_INTERNAL_0e39fb64_4_k_cu_ca08df9a6thrust24THRUST_300001_SM_1000_NS6system6detail10sequential3seqE)
_ZN34_INTERNAL_0e39fb64_4_k_cu_ca08df9a6thrust24THRUST_300001_SM_1000_NS6system6detail10sequential3seqE:
	.zero		1
.L_31:


//--------------------- .nv.shared._Z10getScatterPiS_S_iS_ --------------------------
	.section	.nv.shared._Z10getScatterPiS_S_iS_,"aw",@nobits
	.sectionflags	@""
	.align	16
	.zero		1024


//--------------------- .nv.shared._Z12toFlagKernelPiS_i --------------------------
	.section	.nv.shared._Z12toFlagKernelPiS_i,"aw",@nobits
	.sectionflags	@""
	.align	16
	.zero		1024


//--------------------- .nv.shared._Z10prefix_addPiS_ --------------------------
	.section	.nv.shared._Z10prefix_addPiS_,"aw",@nobits
	.sectionflags	@""
	.align	16
	.zero		1024


//--------------------- .nv.shared._Z21scanKernel_multiblockPiS_S_i --------------------------
	.section	.nv.shared._Z21scanKernel_multiblockPiS_S_i,"aw",@nobits
	.sectionflags	@""
	.align	16
	.zero		1024


//--------------------- .nv.shared._Z29scanKernel_shared_singleblockPKiPii --------------------------
	.section	.nv.shared._Z29scanKernel_shared_singleblockPKiPii,"aw",@nobits
	.sectionflags	@""
	.align	16
	.zero		1024


//--------------------- .nv.shared._Z10scanKernelPKiPii --------------------------
	.section	.nv.shared._Z10scanKernelPKiPii,"aw",@nobits
	.sectionflags	@""
	.align	16
	.zero		1024


//--------------------- .nv.constant0._ZN3cub18CUB_300001_SM_10006detail11EmptyKernelIvEEvv --------------------------
	.section	.nv.constant0._ZN3cub18CUB_300001_SM_10006detail11EmptyKernelIvEEvv,"a",@progbits
	.sectionflags	@""
	.align	4
.nv.constant0._ZN3cub18CUB_300001_SM_10006detail11EmptyKernelIvEEvv:
	.zero		896


//--------------------- .nv.constant0._Z10getScatterPiS_S_iS_ --------------------------
	.section	.nv.constant0._Z10getScatterPiS_S_iS_,"a",@progbits
	.sectionflags	@""
	.align	4
.nv.constant0._Z10getScatterPiS_S_iS_:
	.zero		936


//--------------------- .nv.constant0._Z12toFlagKernelPiS_i --------------------------
	.section	.nv.constant0._Z12toFlagKernelPiS_i,"a",@progbits
	.sectionflags	@""
	.align	4
.nv.constant0._Z12toFlagKernelPiS_i:
	.zero		916


//--------------------- .nv.constant0._Z10prefix_addPiS_ --------------------------
	.section	.nv.constant0._Z10prefix_addPiS_,"a",@progbits
	.sectionflags	@""
	.align	4
.nv.constant0._Z10prefix_addPiS_:
	.zero		912


//--------------------- .nv.constant0._Z21scanKernel_multiblockPiS_S_i --------------------------
	.section	.nv.constant0._Z21scanKernel_multiblockPiS_S_i,"a",@progbits
	.sectionflags	@""
	.align	4
.nv.constant0._Z21scanKernel_multiblockPiS_S_i:
	.zero		924


//--------------------- .nv.constant0._Z29scanKernel_shared_singleblockPKiPii --------------------------
	.section	.nv.constant0._Z29scanKernel_shared_singleblockPKiPii,"a",@progbits
	.sectionflags	@""
	.align	4
.nv.constant0._Z29scanKernel_shared_singleblockPKiPii:
	.zero		916


//--------------------- .nv.constant0._Z10scanKernelPKiPii --------------------------
	.section	.nv.constant0._Z10scanKernelPKiPii,"a",@progbits
	.sectionflags	@""
	.align	4
.nv.constant0._Z10scanKernelPKiPii:
	.zero		916


//--------------------- SYMBOLS --------------------------

	.type		.nv.reservedSmem.offset0,@object
	.size		.nv.reservedSmem.offset0,0x4
	.type		.nv.reservedSmem.cap,@object
	.size		.nv.reservedSmem.cap,0x4
